	.target	sm_100a

	.elftype	@"ET_EXEC"


//--------------------- .note.nv.tkinfo           --------------------------
	.section	.note.nv.tkinfo,"",@"SHT_NOTE"
	.sectionflags	@"SHF_NOTE_NV_TKINFO"
	.tkinfo
        /*0018*/ 	.word	0x00000002
        /*0030*/ 	.string	""
        /*0030*/ 	.string	"ptxas"
        /*0030*/ 	.string	"Cuda compilation tools, release 13.0, V13.0.88"
        /*0030*/ 	.string	"Build cuda_13.0.r13.0/compiler.36424714_0"
        /*0030*/ 	.string	"-arch sm_100a -m 64 "



//--------------------- .note.nv.cuinfo           --------------------------
	.section	.note.nv.cuinfo,"",@"SHT_NOTE"
	.sectionflags	@"SHF_NOTE_NV_CUINFO"
        /*0018*/ 	.short	0x0002
        /*001a*/ 	.short	0x0064
        /*001c*/ 	.short	0x0082
	.zero		2


//--------------------- .nv.info                  --------------------------
	.section	.nv.info,"",@"SHT_CUDA_INFO"
	.align	4


	//----- nvinfo : EIATTR_REGCOUNT
	.align		4
        /*0000*/ 	.byte	0x04, 0x2f
        /*0002*/ 	.short	(.L_19 - .L_18)
	.align		4
.L_18:
        /*0004*/ 	.word	index@(_ZN7cutlass13device_kernelINS_4gemm6kernel13GemmUniversalIN4cute5tupleIJiiiiEEENS1_10collective13CollectiveMmaINS1_35MainloopSm100TmaUmmaWarpSpecializedILi12ELi2ELi4ENS5_IJNS4_1CILi1EEESB_SB_EEEEENS5_IJNSA_ILi128EEESE_NSA_ILi64EEEEEENS_12float_e5m2_tENS5_IJlSB_lEEESH_SI_NS4_8TiledMMAINS4_8MMA_AtomIJNS4_10MMA_TraitsINS4_19SM100_MMA_F8F6F4_SSEJSH_SH_fSE_SE_NS4_17integral_constantINS4_4UMMA5MajorELSP_0EEESQ_NSN_INSO_7ScaleInELSR_0EEESS_EEEEEENS4_6LayoutISC_NS5_IJNSA_ILi0EEESW_SW_EEEEENS5_IJNS4_10UnderscoreESZ_SZ_EEEEENS4_13SM90_TMA_LOADENS4_14ComposedLayoutINS4_7SwizzleILi2ELi4ELi3EEENS4_18smem_ptr_flag_bitsILi8EEENSV_INS5_IJNSA_ILi8EEESF_EEENS5_IJSF_SB_EEEEEEEvNS4_8identityES12_S1C_vS1D_EENS_8epilogue10collective18CollectiveEpilogueINS1F_23Sm100TmaWarpSpecializedILi2ELi2ELi64ELb0ELb0EEEJSG_NS5_IJNSV_ISE_SB_EENSV_ISF_SB_EEEEESH_SI_SH_SI_NS1F_6fusion15FusionCallbacksIS1J_NS1N_17LinearCombinationISH_fSH_fLNS_15FloatRoundStyleE2EEESG_S1M_JEEENS4_5SM1004TMEM4LOAD26SM100_TMEM_LOAD_32dp32b64xES12_S1C_NS4_39AutoVectorizingCopyWithAssumedAlignmentILi128EEENS4_14SM90_TMA_STOREES1C_S1Y_S1Y_EEEvvEEEEvNT_6ParamsE)
        /*0008*/ 	.word	0x000000e0


	//----- nvinfo : EIATTR_FRAME_SIZE
	.align		4
.L_19:
        /*000c*/ 	.byte	0x04, 0x11
        /*000e*/ 	.short	(.L_21 - .L_20)
	.align		4
.L_20:
        /*0010*/ 	.word	index@($__internal_2_$__cuda_sm10x_tcgen05_guardrail_trap_unallocated_columns_being_dealloced)
        /*0014*/ 	.word	0x00000000


	//----- nvinfo : EIATTR_FRAME_SIZE
	.align		4
.L_21:
        /*0018*/ 	.byte	0x04, 0x11
        /*001a*/ 	.short	(.L_23 - .L_22)
	.align		4
.L_22:
        /*001c*/ 	.word	index@($__internal_1_$__cuda_sm10x_tcgen05_guardrail_trap_phase_invalid_during_alloc)
        /*0020*/ 	.word	0x00000000


	//----- nvinfo : EIATTR_FRAME_SIZE
	.align		4
.L_23:
        /*0024*/ 	.byte	0x04, 0x11
        /*0026*/ 	.short	(.L_25 - .L_24)
	.align		4
.L_24:
        /*0028*/ 	.word	index@($__internal_0_$__cuda_sm10x_tcgen05_guardrail_trap_col_being_dealloced_not_returned_by_alloc)
        /*002c*/ 	.word	0x00000000


	//----- nvinfo : EIATTR_FRAME_SIZE
	.align		4
.L_25:
        /*0030*/ 	.byte	0x04, 0x11
        /*0032*/ 	.short	(.L_27 - .L_26)
	.align		4
.L_26:
        /*0034*/ 	.word	index@(_ZN7cutlass13device_kernelINS_4gemm6kernel13GemmUniversalIN4cute5tupleIJiiiiEEENS1_10collective13CollectiveMmaINS1_35MainloopSm100TmaUmmaWarpSpecializedILi12ELi2ELi4ENS5_IJNS4_1CILi1EEESB_SB_EEEEENS5_IJNSA_ILi128EEESE_NSA_ILi64EEEEEENS_12float_e5m2_tENS5_IJlSB_lEEESH_SI_NS4_8TiledMMAINS4_8MMA_AtomIJNS4_10MMA_TraitsINS4_19SM100_MMA_F8F6F4_SSEJSH_SH_fSE_SE_NS4_17integral_constantINS4_4UMMA5MajorELSP_0EEESQ_NSN_INSO_7ScaleInELSR_0EEESS_EEEEEENS4_6LayoutISC_NS5_IJNSA_ILi0EEESW_SW_EEEEENS5_IJNS4_10UnderscoreESZ_SZ_EEEEENS4_13SM90_TMA_LOADENS4_14ComposedLayoutINS4_7SwizzleILi2ELi4ELi3EEENS4_18smem_ptr_flag_bitsILi8EEENSV_INS5_IJNSA_ILi8EEESF_EEENS5_IJSF_SB_EEEEEEEvNS4_8identityES12_S1C_vS1D_EENS_8epilogue10collective18CollectiveEpilogueINS1F_23Sm100TmaWarpSpecializedILi2ELi2ELi64ELb0ELb0EEEJSG_NS5_IJNSV_ISE_SB_EENSV_ISF_SB_EEEEESH_SI_SH_SI_NS1F_6fusion15FusionCallbacksIS1J_NS1N_17LinearCombinationISH_fSH_fLNS_15FloatRoundStyleE2EEESG_S1M_JEEENS4_5SM1004TMEM4LOAD26SM100_TMEM_LOAD_32dp32b64xES12_S1C_NS4_39AutoVectorizingCopyWithAssumedAlignmentILi128EEENS4_14SM90_TMA_STOREES1C_S1Y_S1Y_EEEvvEEEEvNT_6ParamsE)
        /*0038*/ 	.word	0x00000000


	//----- nvinfo : EIATTR_MIN_STACK_SIZE
	.align		4
.L_27:
        /*003c*/ 	.byte	0x04, 0x12
        /*003e*/ 	.short	(.L_29 - .L_28)
	.align		4
.L_28:
        /*0040*/ 	.word	index@(_ZN7cutlass13device_kernelINS_4gemm6kernel13GemmUniversalIN4cute5tupleIJiiiiEEENS1_10collective13CollectiveMmaINS1_35MainloopSm100TmaUmmaWarpSpecializedILi12ELi2ELi4ENS5_IJNS4_1CILi1EEESB_SB_EEEEENS5_IJNSA_ILi128EEESE_NSA_ILi64EEEEEENS_12float_e5m2_tENS5_IJlSB_lEEESH_SI_NS4_8TiledMMAINS4_8MMA_AtomIJNS4_10MMA_TraitsINS4_19SM100_MMA_F8F6F4_SSEJSH_SH_fSE_SE_NS4_17integral_constantINS4_4UMMA5MajorELSP_0EEESQ_NSN_INSO_7ScaleInELSR_0EEESS_EEEEEENS4_6LayoutISC_NS5_IJNSA_ILi0EEESW_SW_EEEEENS5_IJNS4_10UnderscoreESZ_SZ_EEEEENS4_13SM90_TMA_LOADENS4_14ComposedLayoutINS4_7SwizzleILi2ELi4ELi3EEENS4_18smem_ptr_flag_bitsILi8EEENSV_INS5_IJNSA_ILi8EEESF_EEENS5_IJSF_SB_EEEEEEEvNS4_8identityES12_S1C_vS1D_EENS_8epilogue10collective18CollectiveEpilogueINS1F_23Sm100TmaWarpSpecializedILi2ELi2ELi64ELb0ELb0EEEJSG_NS5_IJNSV_ISE_SB_EENSV_ISF_SB_EEEEESH_SI_SH_SI_NS1F_6fusion15FusionCallbacksIS1J_NS1N_17LinearCombinationISH_fSH_fLNS_15FloatRoundStyleE2EEESG_S1M_JEEENS4_5SM1004TMEM4LOAD26SM100_TMEM_LOAD_32dp32b64xES12_S1C_NS4_39AutoVectorizingCopyWithAssumedAlignmentILi128EEENS4_14SM90_TMA_STOREES1C_S1Y_S1Y_EEEvvEEEEvNT_6ParamsE)
        /*0044*/ 	.word	0x00000000
.L_29:


//--------------------- .nv.compat                --------------------------
	.section	.nv.compat,"",@"SHT_CUDA_COMPAT_INFO"
	.align	4
        /*0000*/ 	.byte	0x02, 0x09, 0x01, 0x00, 0x02, 0x02, 0x02, 0x00, 0x02, 0x05, 0x05, 0x00, 0x03, 0x07, 0x01, 0x01
        /*0010*/ 	.byte	0x02, 0x03, 0x01, 0x00, 0x02, 0x06, 0x01, 0x00, 0x04, 0x0b, 0x08, 0x00, 0x09, 0x00, 0x00, 0x00
        /*0020*/ 	.byte	0x00, 0x00, 0x00, 0x00


//--------------------- .nv.info._ZN7cutlass13device_kernelINS_4gemm6kernel13GemmUniversalIN4cute5tupleIJiiiiEEENS1_10collective13CollectiveMmaINS1_35MainloopSm100TmaUmmaWarpSpecializedILi12ELi2ELi4ENS5_IJNS4_1CILi1EEESB_SB_EEEEENS5_IJNSA_ILi128EEESE_NSA_ILi64EEEEEENS_12float_e5m2_tENS5_IJlSB_lEEESH_SI_NS4_8TiledMMAINS4_8MMA_AtomIJNS4_10MMA_TraitsINS4_19SM100_MMA_F8F6F4_SSEJSH_SH_fSE_SE_NS4_17integral_constantINS4_4UMMA5MajorELSP_0EEESQ_NSN_INSO_7ScaleInELSR_0EEESS_EEEEEENS4_6LayoutISC_NS5_IJNSA_ILi0EEESW_SW_EEEEENS5_IJNS4_10UnderscoreESZ_SZ_EEEEENS4_13SM90_TMA_LOADENS4_14ComposedLayoutINS4_7SwizzleILi2ELi4ELi3EEENS4_18smem_ptr_flag_bitsILi8EEENSV_INS5_IJNSA_ILi8EEESF_EEENS5_IJSF_SB_EEEEEEEvNS4_8identityES12_S1C_vS1D_EENS_8epilogue10collective18CollectiveEpilogueINS1F_23Sm100TmaWarpSpecializedILi2ELi2ELi64ELb0ELb0EEEJSG_NS5_IJNSV_ISE_SB_EENSV_ISF_SB_EEEEESH_SI_SH_SI_NS1F_6fusion15FusionCallbacksIS1J_NS1N_17LinearCombinationISH_fSH_fLNS_15FloatRoundStyleE2EEESG_S1M_JEEENS4_5SM1004TMEM4LOAD26SM100_TMEM_LOAD_32dp32b64xES12_S1C_NS4_39AutoVectorizingCopyWithAssumedAlignmentILi128EEENS4_14SM90_TMA_STOREES1C_S1Y_S1Y_EEEvvEEEEvNT_6ParamsE --------------------------
	.section	.nv.info._ZN7cutlass13device_kernelINS_4gemm6kernel13GemmUniversalIN4cute5tupleIJiiiiEEENS1_10collective13CollectiveMmaINS1_35MainloopSm100TmaUmmaWarpSpecializedILi12ELi2ELi4ENS5_IJNS4_1CILi1EEESB_SB_EEEEENS5_IJNSA_ILi128EEESE_NSA_ILi64EEEEEENS_12float_e5m2_tENS5_IJlSB_lEEESH_SI_NS4_8TiledMMAINS4_8MMA_AtomIJNS4_10MMA_TraitsINS4_19SM100_MMA_F8F6F4_SSEJSH_SH_fSE_SE_NS4_17integral_constantINS4_4UMMA5MajorELSP_0EEESQ_NSN_INSO_7ScaleInELSR_0EEESS_EEEEEENS4_6LayoutISC_NS5_IJNSA_ILi0EEESW_SW_EEEEENS5_IJNS4_10UnderscoreESZ_SZ_EEEEENS4_13SM90_TMA_LOADENS4_14ComposedLayoutINS4_7SwizzleILi2ELi4ELi3EEENS4_18smem_ptr_flag_bitsILi8EEENSV_INS5_IJNSA_ILi8EEESF_EEENS5_IJSF_SB_EEEEEEEvNS4_8identityES12_S1C_vS1D_EENS_8epilogue10collective18CollectiveEpilogueINS1F_23Sm100TmaWarpSpecializedILi2ELi2ELi64ELb0ELb0EEEJSG_NS5_IJNSV_ISE_SB_EENSV_ISF_SB_EEEEESH_SI_SH_SI_NS1F_6fusion15FusionCallbacksIS1J_NS1N_17LinearCombinationISH_fSH_fLNS_15FloatRoundStyleE2EEESG_S1M_JEEENS4_5SM1004TMEM4LOAD26SM100_TMEM_LOAD_32dp32b64xES12_S1C_NS4_39AutoVectorizingCopyWithAssumedAlignmentILi128EEENS4_14SM90_TMA_STOREES1C_S1Y_S1Y_EEEvvEEEEvNT_6ParamsE,"",@"SHT_CUDA_INFO"
	.sectionflags	@""
	.align	4


	//----- nvinfo : EIATTR_CUDA_API_VERSION
	.align		4
        /*0000*/ 	.byte	0x04, 0x37
        /*0002*/ 	.short	(.L_31 - .L_30)
.L_30:
        /*0004*/ 	.word	0x00000082


	//----- nvinfo : EIATTR_KPARAM_INFO
	.align		4
.L_31:
        /*0008*/ 	.byte	0x04, 0x17
        /*000a*/ 	.short	(.L_33 - .L_32)
.L_32:
        /*000c*/ 	.word	0x00000000
        /*0010*/ 	.short	0x0000
        /*0012*/ 	.short	0x0000
        /*0014*/ 	.byte	0x00, 0xf0, 0x01, 0x20


	//----- nvinfo : EIATTR_AT_ENTRY_FRAGMENTS
	.align		4
.L_33:
        /*0018*/ 	.byte	0x04, 0x4f
        /*001a*/ 	.short	(.L_35 - .L_34)


	//   ....[0]....
.L_34:
        /*001c*/ 	.word	0x00000006


	//----- nvinfo : EIATTR_RESERVED_SMEM_USED
	.align		4
.L_35:
        /*0020*/ 	.byte	0x01, 0x41
	.zero		2


	//----- nvinfo : EIATTR_SPARSE_MMA_MASK
	.align		4
        /*0024*/ 	.byte	0x03, 0x50
        /*0026*/ 	.short	0x0000


	//----- nvinfo : EIATTR_TCGEN05_1CTA_USED
	.align		4
        /*0028*/ 	.byte	0x01, 0x51
	.zero		2


	//----- nvinfo : EIATTR_MAXREG_COUNT
	.align		4
        /*002c*/ 	.byte	0x03, 0x1b
        /*002e*/ 	.short	0x00ff


	//----- nvinfo : EIATTR_NUM_BARRIERS
	.align		4
        /*0030*/ 	.byte	0x02, 0x4c
        /*0032*/ 	.byte	0x07
	.zero		1


	//----- nvinfo : EIATTR_EXTERNS
	.align		4
        /*0034*/ 	.byte	0x04, 0x0f
        /*0036*/ 	.short	(.L_37 - .L_36)


	//   ....[0]....
	.align		4
.L_36:
        /*0038*/ 	.word	index@(__assertfail)


	//----- nvinfo : EIATTR_MERCURY_ISA_VERSION
	.align		4
.L_37:
        /*003c*/ 	.byte	0x03, 0x5f
        /*003e*/ 	.short	0x0101


	//----- nvinfo : EIATTR_INT_WARP_WIDE_INSTR_OFFSETS
	.align		4
        /*0040*/ 	.byte	0x04, 0x31
        /*0042*/ 	.short	(.L_39 - .L_38)


	//   ....[0]....
.L_38:
        /*0044*/ 	.word	0x00001eb0


	//   ....[1]....
        /*0048*/ 	.word	0x00003ca0


	//   ....[2]....
        /*004c*/ 	.word	0x00003cc0


	//   ....[3]....
        /*0050*/ 	.word	0x00003cf0


	//   ....[4]....
        /*0054*/ 	.word	0x00004620


	//   ....[5]....
        /*0058*/ 	.word	0x00004690


	//   ....[6]....
        /*005c*/ 	.word	0x00004870


	//   ....[7]....
        /*0060*/ 	.word	0x000049d0


	//----- nvinfo : EIATTR_COOP_GROUP_MASK_REGIDS
	.align		4
.L_39:
        /*0064*/ 	.byte	0x04, 0x29
        /*0066*/ 	.short	(.L_41 - .L_40)


	//   ....[0]....
.L_40:
        /*0068*/ 	.word	0xffffffff


	//   ....[1]....
        /*006c*/ 	.word	0xffffffff


	//   ....[2]....
        /*0070*/ 	.word	0xffffffff


	//   ....[3]....
        /*0074*/ 	.word	0xffffffff


	//   ....[4]....
        /*0078*/ 	.word	0xffffffff


	//   ....[5]....
        /*007c*/ 	.word	0xffffffff


	//   ....[6]....
        /*0080*/ 	.word	0xffffffff


	//   ....[7]....
        /*0084*/ 	.word	0xffffffff


	//   ....[8]....
        /*0088*/ 	.word	0xffffffff


	//   ....[9]....
        /*008c*/ 	.word	0xffffffff


	//   ....[10]....
        /*0090*/ 	.word	0xffffffff


	//   ....[11]....
        /*0094*/ 	.word	0xffffffff


	//   ....[12]....
        /*0098*/ 	.word	0xffffffff


	//----- nvinfo : EIATTR_COOP_GROUP_INSTR_OFFSETS
	.align		4
.L_41:
        /*009c*/ 	.byte	0x04, 0x28
        /*009e*/ 	.short	(.L_43 - .L_42)


	//   ....[0]....
.L_42:
        /*00a0*/ 	.word	0x00000090


	//   ....[1]....
        /*00a4*/ 	.word	0x000004d0


	//   ....[2]....
        /*00a8*/ 	.word	0x00000770


	//   ....[3]....
        /*00ac*/ 	.word	0x000008d0


	//   ....[4]....
        /*00b0*/ 	.word	0x000009d0


	//   ....[5]....
        /*00b4*/ 	.word	0x00000b40


	//   ....[6]....
        /*00b8*/ 	.word	0x00000ce0


	//   ....[7]....
        /*00bc*/ 	.word	0x00001d90


	//   ....[8]....
        /*00c0*/ 	.word	0x00002ff0


	//   ....[9]....
        /*00c4*/ 	.word	0x00003200


	//   ....[10]....
        /*00c8*/ 	.word	0x00003230


	//   ....[11]....
        /*00cc*/ 	.word	0x00003b80


	//   ....[12]....
        /*00d0*/ 	.word	0x00003db0


	//----- nvinfo : EIATTR_VRC_CTA_INIT_COUNT
	.align		4
.L_43:
        /*00d4*/ 	.byte	0x02, 0x4a
        /*00d6*/ 	.byte	0x80
	.zero		1


	//----- nvinfo : EIATTR_SYSCALL_OFFSETS
	.align		4
        /*00d8*/ 	.byte	0x04, 0x46
        /*00da*/ 	.short	(.L_45 - .L_44)


	//   ....[0]....
.L_44:
        /*00dc*/ 	.word	0x00005400


	//   ....[1]....
        /*00e0*/ 	.word	0x00005540


	//   ....[2]....
        /*00e4*/ 	.word	0x00005da0


	//   ....[3]....
        /*00e8*/ 	.word	0x000073b0


	//----- nvinfo : EIATTR_MBARRIER_INSTR_OFFSETS
	.align		4
.L_45:
        /*00ec*/ 	.byte	0x04, 0x39
        /*00ee*/ 	.short	(.L_47 - .L_46)


	//   ....[0]....
.L_46:
        /*00f0*/ 	.word	0x000005d0
        /*00f4*/ 	.word	0x000000ff
        /*00f8*/ 	.word	0x00000000
        /*00fc*/ 	.short	0x0100
        /*00fe*/ 	.byte	0x05
	.zero		1


	//   ....[1]....
        /*0100*/ 	.word	0x000005e0
        /*0104*/ 	.word	0x000000ff
        /*0108*/ 	.word	0x00000060
        /*010c*/ 	.short	0x0100
        /*010e*/ 	.byte	0x05
	.zero		1


	//   ....[2]....
        /*0110*/ 	.word	0x000005f0
        /*0114*/ 	.word	0x000000ff
        /*0118*/ 	.word	0x00000008
        /*011c*/ 	.short	0x0100
        /*011e*/ 	.byte	0x05
	.zero		1


	//   ....[3]....
        /*0120*/ 	.word	0x00000600
        /*0124*/ 	.word	0x000000ff
        /*0128*/ 	.word	0x00000068
        /*012c*/ 	.short	0x0100
        /*012e*/ 	.byte	0x05
	.zero		1


	//   ....[4]....
        /*0130*/ 	.word	0x00000610
        /*0134*/ 	.word	0x000000ff
        /*0138*/ 	.word	0x00000010
        /*013c*/ 	.short	0x0100
        /*013e*/ 	.byte	0x05
	.zero		1


	//   ....[5]....
        /*0140*/ 	.word	0x00000620
        /*0144*/ 	.word	0x000000ff
        /*0148*/ 	.word	0x00000070
        /*014c*/ 	.short	0x0100
        /*014e*/ 	.byte	0x05
	.zero		1


	//   ....[6]....
        /*0150*/ 	.word	0x00000630
        /*0154*/ 	.word	0x000000ff
        /*0158*/ 	.word	0x00000018
        /*015c*/ 	.short	0x0100
        /*015e*/ 	.byte	0x05
	.zero		1


	//   ....[7]....
        /*0160*/ 	.word	0x00000640
        /*0164*/ 	.word	0x000000ff
        /*0168*/ 	.word	0x00000078
        /*016c*/ 	.short	0x0100
        /*016e*/ 	.byte	0x05
	.zero		1


	//   ....[8]....
        /*0170*/ 	.word	0x00000650
        /*0174*/ 	.word	0x000000ff
        /*0178*/ 	.word	0x00000020
        /*017c*/ 	.short	0x0100
        /*017e*/ 	.byte	0x05
	.zero		1


	//   ....[9]....
        /*0180*/ 	.word	0x00000660
        /*0184*/ 	.word	0x000000ff
        /*0188*/ 	.word	0x00000080
        /*018c*/ 	.short	0x0100
        /*018e*/ 	.byte	0x05
	.zero		1


	//   ....[10]....
        /*0190*/ 	.word	0x00000670
        /*0194*/ 	.word	0x000000ff
        /*0198*/ 	.word	0x00000028
        /*019c*/ 	.short	0x0100
        /*019e*/ 	.byte	0x05
	.zero		1


	//   ....[11]....
        /*01a0*/ 	.word	0x00000680
        /*01a4*/ 	.word	0x000000ff
        /*01a8*/ 	.word	0x00000088
        /*01ac*/ 	.short	0x0100
        /*01ae*/ 	.byte	0x05
	.zero		1


	//   ....[12]....
        /*01b0*/ 	.word	0x00000690
        /*01b4*/ 	.word	0x000000ff
        /*01b8*/ 	.word	0x00000030
        /*01bc*/ 	.short	0x0100
        /*01be*/ 	.byte	0x05
	.zero		1


	//   ....[13]....
        /*01c0*/ 	.word	0x000006a0
        /*01c4*/ 	.word	0x000000ff
        /*01c8*/ 	.word	0x00000090
        /*01cc*/ 	.short	0x0100
        /*01ce*/ 	.byte	0x05
	.zero		1


	//   ....[14]....
        /*01d0*/ 	.word	0x000006b0
        /*01d4*/ 	.word	0x000000ff
        /*01d8*/ 	.word	0x00000038
        /*01dc*/ 	.short	0x0100
        /*01de*/ 	.byte	0x05
	.zero		1


	//   ....[15]....
        /*01e0*/ 	.word	0x000006c0
        /*01e4*/ 	.word	0x000000ff
        /*01e8*/ 	.word	0x00000098
        /*01ec*/ 	.short	0x0100
        /*01ee*/ 	.byte	0x05
	.zero		1


	//   ....[16]....
        /*01f0*/ 	.word	0x000006d0
        /*01f4*/ 	.word	0x000000ff
        /*01f8*/ 	.word	0x00000040
        /*01fc*/ 	.short	0x0100
        /*01fe*/ 	.byte	0x05
	.zero		1


	//   ....[17]....
        /*0200*/ 	.word	0x000006e0
        /*0204*/ 	.word	0x000000ff
        /*0208*/ 	.word	0x000000a0
        /*020c*/ 	.short	0x0100
        /*020e*/ 	.byte	0x05
	.zero		1


	//   ....[18]....
        /*0210*/ 	.word	0x000006f0
        /*0214*/ 	.word	0x000000ff
        /*0218*/ 	.word	0x00000048
        /*021c*/ 	.short	0x0100
        /*021e*/ 	.byte	0x05
	.zero		1


	//   ....[19]....
        /*0220*/ 	.word	0x00000700
        /*0224*/ 	.word	0x000000ff
        /*0228*/ 	.word	0x000000a8
        /*022c*/ 	.short	0x0100
        /*022e*/ 	.byte	0x05
	.zero		1


	//   ....[20]....
        /*0230*/ 	.word	0x00000710
        /*0234*/ 	.word	0x000000ff
        /*0238*/ 	.word	0x00000050
        /*023c*/ 	.short	0x0100
        /*023e*/ 	.byte	0x05
	.zero		1


	//   ....[21]....
        /*0240*/ 	.word	0x00000720
        /*0244*/ 	.word	0x000000ff
        /*0248*/ 	.word	0x000000b0
        /*024c*/ 	.short	0x0100
        /*024e*/ 	.byte	0x05
	.zero		1


	//   ....[22]....
        /*0250*/ 	.word	0x00000730
        /*0254*/ 	.word	0x000000ff
        /*0258*/ 	.word	0x00000058
        /*025c*/ 	.short	0x0100
        /*025e*/ 	.byte	0x05
	.zero		1


	//   ....[23]....
        /*0260*/ 	.word	0x00000740
        /*0264*/ 	.word	0x000000ff
        /*0268*/ 	.word	0x000000b8
        /*026c*/ 	.short	0x0100
        /*026e*/ 	.byte	0x05
	.zero		1


	//   ....[24]....
        /*0270*/ 	.word	0x00000880
        /*0274*/ 	.word	0x000000ff
        /*0278*/ 	.word	0x000000c0
        /*027c*/ 	.short	0x0100
        /*027e*/ 	.byte	0x07
	.zero		1


	//   ....[25]....
        /*0280*/ 	.word	0x00000890
        /*0284*/ 	.word	0x000000ff
        /*0288*/ 	.word	0x000000d0
        /*028c*/ 	.short	0x0100
        /*028e*/ 	.byte	0x07
	.zero		1


	//   ....[26]....
        /*0290*/ 	.word	0x000008a0
        /*0294*/ 	.word	0x000000ff
        /*0298*/ 	.word	0x000000c8
        /*029c*/ 	.short	0x0100
        /*029e*/ 	.byte	0x07
	.zero		1


	//   ....[27]....
        /*02a0*/ 	.word	0x000008b0
        /*02a4*/ 	.word	0x000000ff
        /*02a8*/ 	.word	0x000000d8
        /*02ac*/ 	.short	0x0100
        /*02ae*/ 	.byte	0x07
	.zero		1


	//   ....[28]....
        /*02b0*/ 	.word	0x000009a0
        /*02b4*/ 	.word	0x000000ff
        /*02b8*/ 	.word	0x000000e0
        /*02bc*/ 	.short	0x0100
        /*02be*/ 	.byte	0x05
	.zero		1


	//   ....[29]....
        /*02c0*/ 	.word	0x000009b0
        /*02c4*/ 	.word	0x000000ff
        /*02c8*/ 	.word	0x000000e8
        /*02cc*/ 	.short	0x0100
        /*02ce*/ 	.byte	0x05
	.zero		1


	//   ....[30]....
        /*02d0*/ 	.word	0x00000af0
        /*02d4*/ 	.word	0x000000ff
        /*02d8*/ 	.word	0x000000f0
        /*02dc*/ 	.short	0x0100
        /*02de*/ 	.byte	0x05
	.zero		1


	//   ....[31]....
        /*02e0*/ 	.word	0x00000b00
        /*02e4*/ 	.word	0x000000ff
        /*02e8*/ 	.word	0x00000100
        /*02ec*/ 	.short	0x0100
        /*02ee*/ 	.byte	0x05
	.zero		1


	//   ....[32]....
        /*02f0*/ 	.word	0x00000b10
        /*02f4*/ 	.word	0x000000ff
        /*02f8*/ 	.word	0x000000f8
        /*02fc*/ 	.short	0x0100
        /*02fe*/ 	.byte	0x05
	.zero		1


	//   ....[33]....
        /*0300*/ 	.word	0x00000b20
        /*0304*/ 	.word	0x000000ff
        /*0308*/ 	.word	0x00000108
        /*030c*/ 	.short	0x0100
        /*030e*/ 	.byte	0x05
	.zero		1


	//   ....[34]....
        /*0310*/ 	.word	0x00000c50
        /*0314*/ 	.word	0x000000ff
        /*0318*/ 	.word	0x00000110
        /*031c*/ 	.short	0x0100
        /*031e*/ 	.byte	0x07
	.zero		1


	//   ....[35]....
        /*0320*/ 	.word	0x00000c60
        /*0324*/ 	.word	0x000000ff
        /*0328*/ 	.word	0x00000130
        /*032c*/ 	.short	0x0100
        /*032e*/ 	.byte	0x07
	.zero		1


	//   ....[36]....
        /*0330*/ 	.word	0x00000c70
        /*0334*/ 	.word	0x000000ff
        /*0338*/ 	.word	0x00000118
        /*033c*/ 	.short	0x0100
        /*033e*/ 	.byte	0x07
	.zero		1


	//   ....[37]....
        /*0340*/ 	.word	0x00000c80
        /*0344*/ 	.word	0x000000ff
        /*0348*/ 	.word	0x00000138
        /*034c*/ 	.short	0x0100
        /*034e*/ 	.byte	0x07
	.zero		1


	//   ....[38]....
        /*0350*/ 	.word	0x00000c90
        /*0354*/ 	.word	0x000000ff
        /*0358*/ 	.word	0x00000120
        /*035c*/ 	.short	0x0100
        /*035e*/ 	.byte	0x07
	.zero		1


	//   ....[39]....
        /*0360*/ 	.word	0x00000ca0
        /*0364*/ 	.word	0x000000ff
        /*0368*/ 	.word	0x00000140
        /*036c*/ 	.short	0x0100
        /*036e*/ 	.byte	0x07
	.zero		1


	//   ....[40]....
        /*0370*/ 	.word	0x00000cb0
        /*0374*/ 	.word	0x000000ff
        /*0378*/ 	.word	0x00000128
        /*037c*/ 	.short	0x0100
        /*037e*/ 	.byte	0x07
	.zero		1


	//   ....[41]....
        /*0380*/ 	.word	0x00000cc0
        /*0384*/ 	.word	0x000000ff
        /*0388*/ 	.word	0x00000148
        /*038c*/ 	.short	0x0100
        /*038e*/ 	.byte	0x07
	.zero		1


	//   ....[42]....
        /*0390*/ 	.word	0x00000db0
        /*0394*/ 	.word	0x000000ff
        /*0398*/ 	.word	0x00000150
        /*039c*/ 	.short	0x0100
        /*039e*/ 	.byte	0x05
	.zero		1


	//   ....[43]....
        /*03a0*/ 	.word	0x00000dc0
        /*03a4*/ 	.word	0x000000ff
        /*03a8*/ 	.word	0x00000160
        /*03ac*/ 	.short	0x0100
        /*03ae*/ 	.byte	0x05
	.zero		1


	//   ....[44]....
        /*03b0*/ 	.word	0x00000dd0
        /*03b4*/ 	.word	0x000000ff
        /*03b8*/ 	.word	0x00000158
        /*03bc*/ 	.short	0x0100
        /*03be*/ 	.byte	0x05
	.zero		1


	//   ....[45]....
        /*03c0*/ 	.word	0x00000de0
        /*03c4*/ 	.word	0x000000ff
        /*03c8*/ 	.word	0x00000168
        /*03cc*/ 	.short	0x0100
        /*03ce*/ 	.byte	0x05
	.zero		1


	//   ....[46]....
        /*03d0*/ 	.word	0x000016b0
        /*03d4*/ 	.word	0x00000003
        /*03d8*/ 	.word	0x00000160
        /*03dc*/ 	.short	0x010a
        /*03de*/ 	.byte	0xff
	.zero		1


	//   ....[47]....
        /*03e0*/ 	.word	0x000016e0
        /*03e4*/ 	.word	0x00000003
        /*03e8*/ 	.word	0x00000150
        /*03ec*/ 	.short	0x0101
        /*03ee*/ 	.byte	0xff
	.zero		1


	//   ....[48]....
        /*03f0*/ 	.word	0x000017b0
        /*03f4*/ 	.word	0x000000ff
        /*03f8*/ 	.word	0x00000060
        /*03fc*/ 	.short	0x010a
        /*03fe*/ 	.byte	0x08
	.zero		1


	//   ....[49]....
        /*0400*/ 	.word	0x00001850
        /*0404*/ 	.word	0x000000ff
        /*0408*/ 	.word	0x00000060
        /*040c*/ 	.short	0x010a
        /*040e*/ 	.byte	0x21
	.zero		1


	//   ....[50]....
        /*0410*/ 	.word	0x000019b0
        /*0414*/ 	.word	0x000000ff
        /*0418*/ 	.word	0x00000060
        /*041c*/ 	.short	0x010a
        /*041e*/ 	.byte	0x08
	.zero		1


	//   ....[51]....
        /*0420*/ 	.word	0x00001aa0
        /*0424*/ 	.word	0x000000ff
        /*0428*/ 	.word	0x000000e8
        /*042c*/ 	.short	0x0101
        /*042e*/ 	.byte	0x04
	.zero		1


	//   ....[52]....
        /*0430*/ 	.word	0x00001ac0
        /*0434*/ 	.word	0x000000ff
        /*0438*/ 	.word	0x00000060
        /*043c*/ 	.short	0x010a
        /*043e*/ 	.byte	0x08
	.zero		1


	//   ....[53]....
        /*0440*/ 	.word	0x00001b40
        /*0444*/ 	.word	0x000000ff
        /*0448*/ 	.word	0x00000060
        /*044c*/ 	.short	0x010a
        /*044e*/ 	.byte	0x11
	.zero		1


	//   ....[54]....
        /*0450*/ 	.word	0x00001ca0
        /*0454*/ 	.word	0x000000ff
        /*0458*/ 	.word	0x00000060
        /*045c*/ 	.short	0x010a
        /*045e*/ 	.byte	0x08
	.zero		1


	//   ....[55]....
        /*0460*/ 	.word	0x00001dc0
        /*0464*/ 	.word	0x00000002
        /*0468*/ 	.word	0x000000f0
        /*046c*/ 	.short	0x010a
        /*046e*/ 	.byte	0xff
	.zero		1


	//   ....[56]....
        /*0470*/ 	.word	0x00001e80
        /*0474*/ 	.word	0x00000002
        /*0478*/ 	.word	0x00000000
        /*047c*/ 	.short	0x0101
        /*047e*/ 	.byte	0xff
	.zero		1


	//   ....[57]....
        /*0480*/ 	.word	0x000023e0
        /*0484*/ 	.word	0x000000ff
        /*0488*/ 	.word	0x00000000
        /*048c*/ 	.short	0x010a
        /*048e*/ 	.byte	0x05
	.zero		1


	//   ....[58]....
        /*0490*/ 	.word	0x00002470
        /*0494*/ 	.word	0x000000ff
        /*0498*/ 	.word	0x00000000
        /*049c*/ 	.short	0x010a
        /*049e*/ 	.byte	0x05
	.zero		1


	//   ....[59]....
        /*04a0*/ 	.word	0x00002500
        /*04a4*/ 	.word	0x000000ff
        /*04a8*/ 	.word	0x00000000
        /*04ac*/ 	.short	0x010a
        /*04ae*/ 	.byte	0x05
	.zero		1


	//   ....[60]....
        /*04b0*/ 	.word	0x00002590
        /*04b4*/ 	.word	0x000000ff
        /*04b8*/ 	.word	0x00000000
        /*04bc*/ 	.short	0x010a
        /*04be*/ 	.byte	0x05
	.zero		1


	//   ....[61]....
        /*04c0*/ 	.word	0x00002620
        /*04c4*/ 	.word	0x000000ff
        /*04c8*/ 	.word	0x00000000
        /*04cc*/ 	.short	0x010a
        /*04ce*/ 	.byte	0x05
	.zero		1


	//   ....[62]....
        /*04d0*/ 	.word	0x000026b0
        /*04d4*/ 	.word	0x000000ff
        /*04d8*/ 	.word	0x00000000
        /*04dc*/ 	.short	0x010a
        /*04de*/ 	.byte	0x05
	.zero		1


	//   ....[63]....
        /*04e0*/ 	.word	0x00002740
        /*04e4*/ 	.word	0x000000ff
        /*04e8*/ 	.word	0x00000000
        /*04ec*/ 	.short	0x010a
        /*04ee*/ 	.byte	0x05
	.zero		1


	//   ....[64]....
        /*04f0*/ 	.word	0x000027d0
        /*04f4*/ 	.word	0x000000ff
        /*04f8*/ 	.word	0x00000000
        /*04fc*/ 	.short	0x010a
        /*04fe*/ 	.byte	0x05
	.zero		1


	//   ....[65]....
        /*0500*/ 	.word	0x00002860
        /*0504*/ 	.word	0x000000ff
        /*0508*/ 	.word	0x00000000
        /*050c*/ 	.short	0x010a
        /*050e*/ 	.byte	0x05
	.zero		1


	//   ....[66]....
        /*0510*/ 	.word	0x000028f0
        /*0514*/ 	.word	0x000000ff
        /*0518*/ 	.word	0x00000000
        /*051c*/ 	.short	0x010a
        /*051e*/ 	.byte	0x05
	.zero		1


	//   ....[67]....
        /*0520*/ 	.word	0x00002980
        /*0524*/ 	.word	0x000000ff
        /*0528*/ 	.word	0x00000000
        /*052c*/ 	.short	0x010a
        /*052e*/ 	.byte	0x05
	.zero		1


	//   ....[68]....
        /*0530*/ 	.word	0x00002a20
        /*0534*/ 	.word	0x00000000
        /*0538*/ 	.word	0x00000000
        /*053c*/ 	.short	0x010a
        /*053e*/ 	.byte	0xff
	.zero		1


	//   ....[69]....
        /*0540*/ 	.word	0x00002b40
        /*0544*/ 	.word	0x00000000
        /*0548*/ 	.word	0x00000150
        /*054c*/ 	.short	0x010a
        /*054e*/ 	.byte	0xff
	.zero		1


	//   ....[70]....
        /*0550*/ 	.word	0x00002ba0
        /*0554*/ 	.word	0x00000004
        /*0558*/ 	.word	0x00000000
        /*055c*/ 	.short	0x0101
        /*055e*/ 	.byte	0xff
	.zero		1


	//   ....[71]....
        /*0560*/ 	.word	0x00002bc0
        /*0564*/ 	.word	0x000000ff
        /*0568*/ 	.word	0x00000100
        /*056c*/ 	.short	0x010a
        /*056e*/ 	.byte	0x05
	.zero		1


	//   ....[72]....
        /*0570*/ 	.word	0x00002ce0
        /*0574*/ 	.word	0x00000000
        /*0578*/ 	.word	0x000000f0
        /*057c*/ 	.short	0x010a
        /*057e*/ 	.byte	0xff
	.zero		1


	//   ....[73]....
        /*0580*/ 	.word	0x00002df0
        /*0584*/ 	.word	0x00000000
        /*0588*/ 	.word	0x00000000
        /*058c*/ 	.short	0x0101
        /*058e*/ 	.byte	0xff
	.zero		1


	//   ....[74]....
        /*0590*/ 	.word	0x00002e80
        /*0594*/ 	.word	0x000000ff
        /*0598*/ 	.word	0x00000100
        /*059c*/ 	.short	0x0106
        /*059e*/ 	.byte	0x05
	.zero		1


	//   ....[75]....
        /*05a0*/ 	.word	0x00002ea0
        /*05a4*/ 	.word	0x000000ff
        /*05a8*/ 	.word	0x00000100
        /*05ac*/ 	.short	0x010a
        /*05ae*/ 	.byte	0x05
	.zero		1


	//   ....[76]....
        /*05b0*/ 	.word	0x00002f30
        /*05b4*/ 	.word	0x000000ff
        /*05b8*/ 	.word	0x00000100
        /*05bc*/ 	.short	0x0106
        /*05be*/ 	.byte	0x04
	.zero		1


	//   ....[77]....
        /*05c0*/ 	.word	0x00002f70
        /*05c4*/ 	.word	0x00000000
        /*05c8*/ 	.word	0x00000100
        /*05cc*/ 	.short	0x010a
        /*05ce*/ 	.byte	0xff
	.zero		1


	//   ....[78]....
        /*05d0*/ 	.word	0x00003470
        /*05d4*/ 	.word	0x00000000
        /*05d8*/ 	.word	0x000000f0
        /*05dc*/ 	.short	0x010a
        /*05de*/ 	.byte	0xff
	.zero		1


	//   ....[79]....
        /*05e0*/ 	.word	0x00003580
        /*05e4*/ 	.word	0x00000003
        /*05e8*/ 	.word	0x00000000
        /*05ec*/ 	.short	0x0101
        /*05ee*/ 	.byte	0xff
	.zero		1


	//   ....[80]....
        /*05f0*/ 	.word	0x00003590
        /*05f4*/ 	.word	0x000000ff
        /*05f8*/ 	.word	0x00000000
        /*05fc*/ 	.short	0x010a
        /*05fe*/ 	.byte	0x04
	.zero		1


	//   ....[81]....
        /*0600*/ 	.word	0x000035b0
        /*0604*/ 	.word	0x000000ff
        /*0608*/ 	.word	0x00000130
        /*060c*/ 	.short	0x010a
        /*060e*/ 	.byte	0x08
	.zero		1


	//   ....[82]....
        /*0610*/ 	.word	0x00003680
        /*0614*/ 	.word	0x000000ff
        /*0618*/ 	.word	0x00000000
        /*061c*/ 	.short	0x010a
        /*061e*/ 	.byte	0x07
	.zero		1


	//   ....[83]....
        /*0620*/ 	.word	0x000037c0
        /*0624*/ 	.word	0x000000ff
        /*0628*/ 	.word	0x00000000
        /*062c*/ 	.short	0x010a
        /*062e*/ 	.byte	0x04
	.zero		1


	//   ....[84]....
        /*0630*/ 	.word	0x000039b0
        /*0634*/ 	.word	0x000000ff
        /*0638*/ 	.word	0x00000000
        /*063c*/ 	.short	0x010a
        /*063e*/ 	.byte	0x05
	.zero		1


	//   ....[85]....
        /*0640*/ 	.word	0x00003a40
        /*0644*/ 	.word	0x000000ff
        /*0648*/ 	.word	0x00000000
        /*064c*/ 	.short	0x010a
        /*064e*/ 	.byte	0x05
	.zero		1


	//   ....[86]....
        /*0650*/ 	.word	0x00003ad0
        /*0654*/ 	.word	0x000000ff
        /*0658*/ 	.word	0x00000000
        /*065c*/ 	.short	0x010a
        /*065e*/ 	.byte	0x05
	.zero		1


	//   ....[87]....
        /*0660*/ 	.word	0x00003b60
        /*0664*/ 	.word	0x000000ff
        /*0668*/ 	.word	0x00000000
        /*066c*/ 	.short	0x010a
        /*066e*/ 	.byte	0x07
	.zero		1


	//   ....[88]....
        /*0670*/ 	.word	0x00003fc0
        /*0674*/ 	.word	0x00000000
        /*0678*/ 	.word	0x000000f0
        /*067c*/ 	.short	0x010a
        /*067e*/ 	.byte	0xff
	.zero		1


	//   ....[89]....
        /*0680*/ 	.word	0x00004080
        /*0684*/ 	.word	0x00000000
        /*0688*/ 	.word	0x00000000
        /*068c*/ 	.short	0x0101
        /*068e*/ 	.byte	0xff
	.zero		1


	//   ....[90]....
        /*0690*/ 	.word	0x000043a0
        /*0694*/ 	.word	0x000000ff
        /*0698*/ 	.word	0x000000e8
        /*069c*/ 	.short	0x010a
        /*069e*/ 	.byte	0x07
	.zero		1


	//   ....[91]....
        /*06a0*/ 	.word	0x00004590
        /*06a4*/ 	.word	0x000000ff
        /*06a8*/ 	.word	0x000000d0
        /*06ac*/ 	.short	0x010a
        /*06ae*/ 	.byte	0x07
	.zero		1


	//   ....[92]....
        /*06b0*/ 	.word	0x00004760
        /*06b4*/ 	.word	0x000000ff
        /*06b8*/ 	.word	0x000000c0
        /*06bc*/ 	.short	0x010b
        /*06be*/ 	.byte	0x07
	.zero		1


	//   ....[93]....
        /*06c0*/ 	.word	0x000047d0
        /*06c4*/ 	.word	0x000000ff
        /*06c8*/ 	.word	0x00000000
        /*06cc*/ 	.short	0x0101
        /*06ce*/ 	.byte	0x08
	.zero		1


	//   ....[94]....
        /*06d0*/ 	.word	0x00004800
        /*06d4*/ 	.word	0x000000ff
        /*06d8*/ 	.word	0x000000d8
        /*06dc*/ 	.short	0x010a
        /*06de*/ 	.byte	0x07
	.zero		1


	//   ....[95]....
        /*06e0*/ 	.word	0x00004a10
        /*06e4*/ 	.word	0x000000ff
        /*06e8*/ 	.word	0x000000c8
        /*06ec*/ 	.short	0x010b
        /*06ee*/ 	.byte	0x07
	.zero		1


	//   ....[96]....
        /*06f0*/ 	.word	0x00004a30
        /*06f4*/ 	.word	0x000000ff
        /*06f8*/ 	.word	0x00000000
        /*06fc*/ 	.short	0x0101
        /*06fe*/ 	.byte	0x0d
	.zero		1


	//   ....[97]....
        /*0700*/ 	.word	0x00004a60
        /*0704*/ 	.word	0x000000ff
        /*0708*/ 	.word	0x000000d0
        /*070c*/ 	.short	0x010a
        /*070e*/ 	.byte	0x07
	.zero		1


	//   ....[98]....
        /*0710*/ 	.word	0x00004aa0
        /*0714*/ 	.word	0x00000000
        /*0718*/ 	.word	0x000000d8
        /*071c*/ 	.short	0x010a
        /*071e*/ 	.byte	0xff
	.zero		1


	//   ....[99]....
        /*0720*/ 	.word	0x00004dd0
        /*0724*/ 	.word	0x00000000
        /*0728*/ 	.word	0x000000f0
        /*072c*/ 	.short	0x010a
        /*072e*/ 	.byte	0xff
	.zero		1


	//   ....[100]....
        /*0730*/ 	.word	0x00004ee0
        /*0734*/ 	.word	0x00000000
        /*0738*/ 	.word	0x00000000
        /*073c*/ 	.short	0x0101
        /*073e*/ 	.byte	0xff
	.zero		1


	//   ....[101]....
        /*0740*/ 	.word	0x00005940
        /*0744*/ 	.word	0x00000003
        /*0748*/ 	.word	0x000000c0
        /*074c*/ 	.short	0x010a
        /*074e*/ 	.byte	0xff
	.zero		1


	//   ....[102]....
        /*0750*/ 	.word	0x00005980
        /*0754*/ 	.word	0x000000cf
        /*0758*/ 	.word	0x00000110
        /*075c*/ 	.short	0x010a
        /*075e*/ 	.byte	0xff
	.zero		1


	//   ....[103]....
        /*0760*/ 	.word	0x00005ab0
        /*0764*/ 	.word	0x00000003
        /*0768*/ 	.word	0x000000c0
        /*076c*/ 	.short	0x010a
        /*076e*/ 	.byte	0xff
	.zero		1


	//   ....[104]....
        /*0770*/ 	.word	0x00005c10
        /*0774*/ 	.word	0x00000000
        /*0778*/ 	.word	0x00000000
        /*077c*/ 	.short	0x0101
        /*077e*/ 	.byte	0xff
	.zero		1


	//   ....[105]....
        /*0780*/ 	.word	0x00005c70
        /*0784*/ 	.word	0x000000cf
        /*0788*/ 	.word	0x00000110
        /*078c*/ 	.short	0x010a
        /*078e*/ 	.byte	0xff
	.zero		1


	//   ....[106]....
        /*0790*/ 	.word	0x00007020
        /*0794*/ 	.word	0x000000d2
        /*0798*/ 	.word	0x000000c0
        /*079c*/ 	.short	0x010a
        /*079e*/ 	.byte	0xff
	.zero		1


	//   ....[107]....
        /*07a0*/ 	.word	0x000070f0
        /*07a4*/ 	.word	0x000000d2
        /*07a8*/ 	.word	0x000000c0
        /*07ac*/ 	.short	0x010a
        /*07ae*/ 	.byte	0xff
	.zero		1


	//   ....[108]....
        /*07b0*/ 	.word	0x00007230
        /*07b4*/ 	.word	0x00000003
        /*07b8*/ 	.word	0x00000000
        /*07bc*/ 	.short	0x0101
        /*07be*/ 	.byte	0xff
	.zero		1


	//   ....[109]....
        /*07c0*/ 	.word	0x00007740
        /*07c4*/ 	.word	0x000000ff
        /*07c8*/ 	.word	0x00000000
        /*07cc*/ 	.short	0x0101
        /*07ce*/ 	.byte	0x05
	.zero		1


	//   ....[110]....
        /*07d0*/ 	.word	0x000086c0
        /*07d4*/ 	.word	0x00000003
        /*07d8*/ 	.word	0x00000160
        /*07dc*/ 	.short	0x010a
        /*07de*/ 	.byte	0xff
	.zero		1


	//   ....[111]....
        /*07e0*/ 	.word	0x00008720
        /*07e4*/ 	.word	0x00000002
        /*07e8*/ 	.word	0x00000060
        /*07ec*/ 	.short	0x010a
        /*07ee*/ 	.byte	0xff
	.zero		1


	//   ....[112]....
        /*07f0*/ 	.word	0x00008780
        /*07f4*/ 	.word	0x00000002
        /*07f8*/ 	.word	0x00000060
        /*07fc*/ 	.short	0x010a
        /*07fe*/ 	.byte	0xff
	.zero		1


	//   ....[113]....
        /*0800*/ 	.word	0x000087d0
        /*0804*/ 	.word	0x00000002
        /*0808*/ 	.word	0x000000f0
        /*080c*/ 	.short	0x010a
        /*080e*/ 	.byte	0xff
	.zero		1


	//   ....[114]....
        /*0810*/ 	.word	0x00008830
        /*0814*/ 	.word	0x00000000
        /*0818*/ 	.word	0x00000000
        /*081c*/ 	.short	0x010a
        /*081e*/ 	.byte	0xff
	.zero		1


	//   ....[115]....
        /*0820*/ 	.word	0x00008890
        /*0824*/ 	.word	0x00000000
        /*0828*/ 	.word	0x00000000
        /*082c*/ 	.short	0x010a
        /*082e*/ 	.byte	0xff
	.zero		1


	//   ....[116]....
        /*0830*/ 	.word	0x000088f0
        /*0834*/ 	.word	0x00000000
        /*0838*/ 	.word	0x00000000
        /*083c*/ 	.short	0x010a
        /*083e*/ 	.byte	0xff
	.zero		1


	//   ....[117]....
        /*0840*/ 	.word	0x00008950
        /*0844*/ 	.word	0x00000000
        /*0848*/ 	.word	0x00000000
        /*084c*/ 	.short	0x010a
        /*084e*/ 	.byte	0xff
	.zero		1


	//   ....[118]....
        /*0850*/ 	.word	0x000089b0
        /*0854*/ 	.word	0x00000000
        /*0858*/ 	.word	0x00000000
        /*085c*/ 	.short	0x010a
        /*085e*/ 	.byte	0xff
	.zero		1


	//   ....[119]....
        /*0860*/ 	.word	0x00008a10
        /*0864*/ 	.word	0x00000000
        /*0868*/ 	.word	0x00000000
        /*086c*/ 	.short	0x010a
        /*086e*/ 	.byte	0xff
	.zero		1


	//   ....[120]....
        /*0870*/ 	.word	0x00008a70
        /*0874*/ 	.word	0x00000000
        /*0878*/ 	.word	0x00000000
        /*087c*/ 	.short	0x010a
        /*087e*/ 	.byte	0xff
	.zero		1


	//   ....[121]....
        /*0880*/ 	.word	0x00008ad0
        /*0884*/ 	.word	0x00000000
        /*0888*/ 	.word	0x00000000
        /*088c*/ 	.short	0x010a
        /*088e*/ 	.byte	0xff
	.zero		1


	//   ....[122]....
        /*0890*/ 	.word	0x00008b30
        /*0894*/ 	.word	0x00000000
        /*0898*/ 	.word	0x00000000
        /*089c*/ 	.short	0x010a
        /*089e*/ 	.byte	0xff
	.zero		1


	//   ....[123]....
        /*08a0*/ 	.word	0x00008b90
        /*08a4*/ 	.word	0x00000000
        /*08a8*/ 	.word	0x00000000
        /*08ac*/ 	.short	0x010a
        /*08ae*/ 	.byte	0xff
	.zero		1


	//   ....[124]....
        /*08b0*/ 	.word	0x00008bf0
        /*08b4*/ 	.word	0x00000000
        /*08b8*/ 	.word	0x00000000
        /*08bc*/ 	.short	0x010a
        /*08be*/ 	.byte	0xff
	.zero		1


	//   ....[125]....
        /*08c0*/ 	.word	0x00008c40
        /*08c4*/ 	.word	0x00000000
        /*08c8*/ 	.word	0x00000150
        /*08cc*/ 	.short	0x010a
        /*08ce*/ 	.byte	0xff
	.zero		1


	//   ....[126]....
        /*08d0*/ 	.word	0x00008ca0
        /*08d4*/ 	.word	0x00000000
        /*08d8*/ 	.word	0x00000100
        /*08dc*/ 	.short	0x010a
        /*08de*/ 	.byte	0xff
	.zero		1


	//   ....[127]....
        /*08e0*/ 	.word	0x00008cf0
        /*08e4*/ 	.word	0x00000000
        /*08e8*/ 	.word	0x000000f0
        /*08ec*/ 	.short	0x010a
        /*08ee*/ 	.byte	0xff
	.zero		1


	//   ....[128]....
        /*08f0*/ 	.word	0x00008d50
        /*08f4*/ 	.word	0x00000000
        /*08f8*/ 	.word	0x00000100
        /*08fc*/ 	.short	0x010a
        /*08fe*/ 	.byte	0xff
	.zero		1


	//   ....[129]....
        /*0900*/ 	.word	0x00008da0
        /*0904*/ 	.word	0x00000000
        /*0908*/ 	.word	0x000000f0
        /*090c*/ 	.short	0x010a
        /*090e*/ 	.byte	0xff
	.zero		1


	//   ....[130]....
        /*0910*/ 	.word	0x00008e00
        /*0914*/ 	.word	0x00000003
        /*0918*/ 	.word	0x00000130
        /*091c*/ 	.short	0x010a
        /*091e*/ 	.byte	0xff
	.zero		1


	//   ....[131]....
        /*0920*/ 	.word	0x00008e60
        /*0924*/ 	.word	0x00000000
        /*0928*/ 	.word	0x00000000
        /*092c*/ 	.short	0x010a
        /*092e*/ 	.byte	0xff
	.zero		1


	//   ....[132]....
        /*0930*/ 	.word	0x00008ec0
        /*0934*/ 	.word	0x00000000
        /*0938*/ 	.word	0x00000000
        /*093c*/ 	.short	0x010a
        /*093e*/ 	.byte	0xff
	.zero		1


	//   ....[133]....
        /*0940*/ 	.word	0x00008f20
        /*0944*/ 	.word	0x00000000
        /*0948*/ 	.word	0x00000000
        /*094c*/ 	.short	0x010a
        /*094e*/ 	.byte	0xff
	.zero		1


	//   ....[134]....
        /*0950*/ 	.word	0x00008f80
        /*0954*/ 	.word	0x00000000
        /*0958*/ 	.word	0x00000000
        /*095c*/ 	.short	0x010a
        /*095e*/ 	.byte	0xff
	.zero		1


	//   ....[135]....
        /*0960*/ 	.word	0x00008fe0
        /*0964*/ 	.word	0x00000000
        /*0968*/ 	.word	0x00000000
        /*096c*/ 	.short	0x010a
        /*096e*/ 	.byte	0xff
	.zero		1


	//   ....[136]....
        /*0970*/ 	.word	0x00009030
        /*0974*/ 	.word	0x00000000
        /*0978*/ 	.word	0x000000f0
        /*097c*/ 	.short	0x010a
        /*097e*/ 	.byte	0xff
	.zero		1


	//   ....[137]....
        /*0980*/ 	.word	0x00009090
        /*0984*/ 	.word	0x00000000
        /*0988*/ 	.word	0x000000e8
        /*098c*/ 	.short	0x010a
        /*098e*/ 	.byte	0xff
	.zero		1


	//   ....[138]....
        /*0990*/ 	.word	0x000090f0
        /*0994*/ 	.word	0x00000003
        /*0998*/ 	.word	0x000000d0
        /*099c*/ 	.short	0x010a
        /*099e*/ 	.byte	0xff
	.zero		1


	//   ....[139]....
        /*09a0*/ 	.word	0x00009150
        /*09a4*/ 	.word	0x00000003
        /*09a8*/ 	.word	0x000000d8
        /*09ac*/ 	.short	0x010a
        /*09ae*/ 	.byte	0xff
	.zero		1


	//   ....[140]....
        /*09b0*/ 	.word	0x000091b0
        /*09b4*/ 	.word	0x00000000
        /*09b8*/ 	.word	0x000000d0
        /*09bc*/ 	.short	0x010a
        /*09be*/ 	.byte	0xff
	.zero		1


	//   ....[141]....
        /*09c0*/ 	.word	0x00009200
        /*09c4*/ 	.word	0x00000000
        /*09c8*/ 	.word	0x000000f0
        /*09cc*/ 	.short	0x010a
        /*09ce*/ 	.byte	0xff
	.zero		1


	//   ....[142]....
        /*09d0*/ 	.word	0x00009250
        /*09d4*/ 	.word	0x00000003
        /*09d8*/ 	.word	0x000000c0
        /*09dc*/ 	.short	0x010a
        /*09de*/ 	.byte	0xff
	.zero		1


	//   ....[143]....
        /*09e0*/ 	.word	0x000092a0
        /*09e4*/ 	.word	0x000000cf
        /*09e8*/ 	.word	0x00000110
        /*09ec*/ 	.short	0x010a
        /*09ee*/ 	.byte	0xff
	.zero		1


	//   ....[144]....
        /*09f0*/ 	.word	0x000092f0
        /*09f4*/ 	.word	0x000000d2
        /*09f8*/ 	.word	0x000000c0
        /*09fc*/ 	.short	0x010a
        /*09fe*/ 	.byte	0xff
	.zero		1


	//----- nvinfo : EIATTR_NUM_MBARRIERS
	.align		4
.L_47:
        /*0a00*/ 	.byte	0x03, 0x38
        /*0a02*/ 	.short	0x002e


	//----- nvinfo : EIATTR_EXIT_INSTR_OFFSETS
	.align		4
        /*0a04*/ 	.byte	0x04, 0x1c
        /*0a06*/ 	.short	(.L_49 - .L_48)


	//   ....[0]....
.L_48:
        /*0a08*/ 	.word	0x00002a50


	//   ....[1]....
        /*0a0c*/ 	.word	0x00002f40


	//   ....[2]....
        /*0a10*/ 	.word	0x00002fa0


	//   ....[3]....
        /*0a14*/ 	.word	0x00003dc0


	//   ....[4]....
        /*0a18*/ 	.word	0x00004ad0


	//   ....[5]....
        /*0a1c*/ 	.word	0x00004b10


	//   ....[6]....
        /*0a20*/ 	.word	0x000086b0


	//----- nvinfo : EIATTR_MAX_THREADS
	.align		4
.L_49:
        /*0a24*/ 	.byte	0x04, 0x05
        /*0a26*/ 	.short	(.L_51 - .L_50)
.L_50:
        /*0a28*/ 	.word	0x00000100
        /*0a2c*/ 	.word	0x00000001
        /*0a30*/ 	.word	0x00000001


	//----- nvinfo : EIATTR_CRS_STACK_SIZE
	.align		4
.L_51:
        /*0a34*/ 	.byte	0x04, 0x1e
        /*0a36*/ 	.short	(.L_53 - .L_52)
.L_52:
        /*0a38*/ 	.word	0x00000000


	//----- nvinfo : EIATTR_CBANK_PARAM_SIZE
	.align		4
.L_53:
        /*0a3c*/ 	.byte	0x03, 0x19
        /*0a3e*/ 	.short	0x0800


	//----- nvinfo : EIATTR_PARAM_CBANK
	.align		4
        /*0a40*/ 	.byte	0x04, 0x0a
        /*0a42*/ 	.short	(.L_55 - .L_54)
	.align		4
.L_54:
        /*0a44*/ 	.word	index@(.nv.constant0._ZN7cutlass13device_kernelINS_4gemm6kernel13GemmUniversalIN4cute5tupleIJiiiiEEENS1_10collective13CollectiveMmaINS1_35MainloopSm100TmaUmmaWarpSpecializedILi12ELi2ELi4ENS5_IJNS4_1CILi1EEESB_SB_EEEEENS5_IJNSA_ILi128EEESE_NSA_ILi64EEEEEENS_12float_e5m2_tENS5_IJlSB_lEEESH_SI_NS4_8TiledMMAINS4_8MMA_AtomIJNS4_10MMA_TraitsINS4_19SM100_MMA_F8F6F4_SSEJSH_SH_fSE_SE_NS4_17integral_constantINS4_4UMMA5MajorELSP_0EEESQ_NSN_INSO_7ScaleInELSR_0EEESS_EEEEEENS4_6LayoutISC_NS5_IJNSA_ILi0EEESW_SW_EEEEENS5_IJNS4_10UnderscoreESZ_SZ_EEEEENS4_13SM90_TMA_LOADENS4_14ComposedLayoutINS4_7SwizzleILi2ELi4ELi3EEENS4_18smem_ptr_flag_bitsILi8EEENSV_INS5_IJNSA_ILi8EEESF_EEENS5_IJSF_SB_EEEEEEEvNS4_8identityES12_S1C_vS1D_EENS_8epilogue10collective18CollectiveEpilogueINS1F_23Sm100TmaWarpSpecializedILi2ELi2ELi64ELb0ELb0EEEJSG_NS5_IJNSV_ISE_SB_EENSV_ISF_SB_EEEEESH_SI_SH_SI_NS1F_6fusion15FusionCallbacksIS1J_NS1N_17LinearCombinationISH_fSH_fLNS_15FloatRoundStyleE2EEESG_S1M_JEEENS4_5SM1004TMEM4LOAD26SM100_TMEM_LOAD_32dp32b64xES12_S1C_NS4_39AutoVectorizingCopyWithAssumedAlignmentILi128EEENS4_14SM90_TMA_STOREES1C_S1Y_S1Y_EEEvvEEEEvNT_6ParamsE)
        /*0a48*/ 	.short	0x0380
        /*0a4a*/ 	.short	0x0800


	//----- nvinfo : EIATTR_SW_WAR
	.align		4
.L_55:
        /*0a4c*/ 	.byte	0x04, 0x36
        /*0a4e*/ 	.short	(.L_57 - .L_56)
.L_56:
        /*0a50*/ 	.word	0x00000008
.L_57:


//--------------------- .nv.callgraph             --------------------------
	.section	.nv.callgraph,"",@"SHT_CUDA_CALLGRAPH"
	.align	4
	.sectionentsize	8
	.align		4
        /*0000*/ 	.word	0x00000000
	.align		4
        /*0004*/ 	.word	0xffffffff
	.align		4
        /*0008*/ 	.word	index@(_ZN7cutlass13device_kernelINS_4gemm6kernel13GemmUniversalIN4cute5tupleIJiiiiEEENS1_10collective13CollectiveMmaINS1_35MainloopSm100TmaUmmaWarpSpecializedILi12ELi2ELi4ENS5_IJNS4_1CILi1EEESB_SB_EEEEENS5_IJNSA_ILi128EEESE_NSA_ILi64EEEEEENS_12float_e5m2_tENS5_IJlSB_lEEESH_SI_NS4_8TiledMMAINS4_8MMA_AtomIJNS4_10MMA_TraitsINS4_19SM100_MMA_F8F6F4_SSEJSH_SH_fSE_SE_NS4_17integral_constantINS4_4UMMA5MajorELSP_0EEESQ_NSN_INSO_7ScaleInELSR_0EEESS_EEEEEENS4_6LayoutISC_NS5_IJNSA_ILi0EEESW_SW_EEEEENS5_IJNS4_10UnderscoreESZ_SZ_EEEEENS4_13SM90_TMA_LOADENS4_14ComposedLayoutINS4_7SwizzleILi2ELi4ELi3EEENS4_18smem_ptr_flag_bitsILi8EEENSV_INS5_IJNSA_ILi8EEESF_EEENS5_IJSF_SB_EEEEEEEvNS4_8identityES12_S1C_vS1D_EENS_8epilogue10collective18CollectiveEpilogueINS1F_23Sm100TmaWarpSpecializedILi2ELi2ELi64ELb0ELb0EEEJSG_NS5_IJNSV_ISE_SB_EENSV_ISF_SB_EEEEESH_SI_SH_SI_NS1F_6fusion15FusionCallbacksIS1J_NS1N_17LinearCombinationISH_fSH_fLNS_15FloatRoundStyleE2EEESG_S1M_JEEENS4_5SM1004TMEM4LOAD26SM100_TMEM_LOAD_32dp32b64xES12_S1C_NS4_39AutoVectorizingCopyWithAssumedAlignmentILi128EEENS4_14SM90_TMA_STOREES1C_S1Y_S1Y_EEEvvEEEEvNT_6ParamsE)
	.align		4
        /*000c*/ 	.word	index@(__assertfail)
	.align		4
        /*0010*/ 	.word	0x00000000
	.align		4
        /*0014*/ 	.word	0xfffffffe
	.align		4
        /*0018*/ 	.word	0x00000000
	.align		4
        /*001c*/ 	.word	0xfffffffd
	.align		4
        /*0020*/ 	.word	0x00000000
	.align		4
        /*0024*/ 	.word	0xfffffffc


//--------------------- .nv.constant4             --------------------------
	.section	.nv.constant4,"a",@progbits
	.align	8
	.align		8
.nv.constant4:
        /*0000*/ 	.dword	__assertfail
	.align		8
        /*0008*/ 	.dword	__unnamed_1
	.align		8
        /*0010*/ 	.dword	__unnamed_2
	.align		8
        /*0018*/ 	.dword	_ZN40_INTERNAL_9552ee07_4_k_cu_88af2783_363464cuda3std3__45__cpo5beginE
	.align		8
        /*0020*/ 	.dword	_ZN40_INTERNAL_9552ee07_4_k_cu_88af2783_363464cuda3std3__45__cpo3endE
	.align		8
        /*0028*/ 	.dword	_ZN40_INTERNAL_9552ee07_4_k_cu_88af2783_363464cuda3std3__45__cpo6cbeginE
	.align		8
        /*0030*/ 	.dword	_ZN40_INTERNAL_9552ee07_4_k_cu_88af2783_363464cuda3std3__45__cpo4cendE
	.align		8
        /*0038*/ 	.dword	_ZN40_INTERNAL_9552ee07_4_k_cu_88af2783_363464cuda3std3__442_GLOBAL__N__9552ee07_4_k_cu_88af2783_363466ignoreE
	.align		8
        /*0040*/ 	.dword	_ZN40_INTERNAL_9552ee07_4_k_cu_88af2783_363464cuda3std3__419piecewise_constructE
	.align		8
        /*0048*/ 	.dword	_ZN40_INTERNAL_9552ee07_4_k_cu_88af2783_363464cuda3std3__48in_placeE
	.align		8
        /*0050*/ 	.dword	_ZN40_INTERNAL_9552ee07_4_k_cu_88af2783_363464cuda3std6ranges3__45__cpo4swapE
	.align		8
        /*0058*/ 	.dword	_ZN40_INTERNAL_9552ee07_4_k_cu_88af2783_363464cuda3std6ranges3__45__cpo9iter_moveE
	.align		8
        /*0060*/ 	.dword	_ZN40_INTERNAL_9552ee07_4_k_cu_88af2783_363464cute7productE
	.align		8
        /*0068*/ 	.dword	_ZN40_INTERNAL_9552ee07_4_k_cu_88af2783_363464cute1_E
	.align		8
        /*0070*/ 	.dword	$str$25
	.align		8
        /*0078*/ 	.dword	$str$26
	.align		8
        /*0080*/ 	.dword	$str$27
	.align		8
        /*0088*/ 	.dword	$str$28


//--------------------- .text._ZN7cutlass13device_kernelINS_4gemm6kernel13GemmUniversalIN4cute5tupleIJiiiiEEENS1_10collective13CollectiveMmaINS1_35MainloopSm100TmaUmmaWarpSpecializedILi12ELi2ELi4ENS5_IJNS4_1CILi1EEESB_SB_EEEEENS5_IJNSA_ILi128EEESE_NSA_ILi64EEEEEENS_12float_e5m2_tENS5_IJlSB_lEEESH_SI_NS4_8TiledMMAINS4_8MMA_AtomIJNS4_10MMA_TraitsINS4_19SM100_MMA_F8F6F4_SSEJSH_SH_fSE_SE_NS4_17integral_constantINS4_4UMMA5MajorELSP_0EEESQ_NSN_INSO_7ScaleInELSR_0EEESS_EEEEEENS4_6LayoutISC_NS5_IJNSA_ILi0EEESW_SW_EEEEENS5_IJNS4_10UnderscoreESZ_SZ_EEEEENS4_13SM90_TMA_LOADENS4_14ComposedLayoutINS4_7SwizzleILi2ELi4ELi3EEENS4_18smem_ptr_flag_bitsILi8EEENSV_INS5_IJNSA_ILi8EEESF_EEENS5_IJSF_SB_EEEEEEEvNS4_8identityES12_S1C_vS1D_EENS_8epilogue10collective18CollectiveEpilogueINS1F_23Sm100TmaWarpSpecializedILi2ELi2ELi64ELb0ELb0EEEJSG_NS5_IJNSV_ISE_SB_EENSV_ISF_SB_EEEEESH_SI_SH_SI_NS1F_6fusion15FusionCallbacksIS1J_NS1N_17LinearCombinationISH_fSH_fLNS_15FloatRoundStyleE2EEESG_S1M_JEEENS4_5SM1004TMEM4LOAD26SM100_TMEM_LOAD_32dp32b64xES12_S1C_NS4_39AutoVectorizingCopyWithAssumedAlignmentILi128EEENS4_14SM90_TMA_STOREES1C_S1Y_S1Y_EEEvvEEEEvNT_6ParamsE --------------------------
	.section	.text._ZN7cutlass13device_kernelINS_4gemm6kernel13GemmUniversalIN4cute5tupleIJiiiiEEENS1_10collective13CollectiveMmaINS1_35MainloopSm100TmaUmmaWarpSpecializedILi12ELi2ELi4ENS5_IJNS4_1CILi1EEESB_SB_EEEEENS5_IJNSA_ILi128EEESE_NSA_ILi64EEEEEENS_12float_e5m2_tENS5_IJlSB_lEEESH_SI_NS4_8TiledMMAINS4_8MMA_AtomIJNS4_10MMA_TraitsINS4_19SM100_MMA_F8F6F4_SSEJSH_SH_fSE_SE_NS4_17integral_constantINS4_4UMMA5MajorELSP_0EEESQ_NSN_INSO_7ScaleInELSR_0EEESS_EEEEEENS4_6LayoutISC_NS5_IJNSA_ILi0EEESW_SW_EEEEENS5_IJNS4_10UnderscoreESZ_SZ_EEEEENS4_13SM90_TMA_LOADENS4_14ComposedLayoutINS4_7SwizzleILi2ELi4ELi3EEENS4_18smem_ptr_flag_bitsILi8EEENSV_INS5_IJNSA_ILi8EEESF_EEENS5_IJSF_SB_EEEEEEEvNS4_8identityES12_S1C_vS1D_EENS_8epilogue10collective18CollectiveEpilogueINS1F_23Sm100TmaWarpSpecializedILi2ELi2ELi64ELb0ELb0EEEJSG_NS5_IJNSV_ISE_SB_EENSV_ISF_SB_EEEEESH_SI_SH_SI_NS1F_6fusion15FusionCallbacksIS1J_NS1N_17LinearCombinationISH_fSH_fLNS_15FloatRoundStyleE2EEESG_S1M_JEEENS4_5SM1004TMEM4LOAD26SM100_TMEM_LOAD_32dp32b64xES12_S1C_NS4_39AutoVectorizingCopyWithAssumedAlignmentILi128EEENS4_14SM90_TMA_STOREES1C_S1Y_S1Y_EEEvvEEEEvNT_6ParamsE,"ax",@progbits
	.align	128
.text._ZN7cutlass13device_kernelINS_4gemm6kernel13GemmUniversalIN4cute5tupleIJiiiiEEENS1_10collective13CollectiveMmaINS1_35MainloopSm100TmaUmmaWarpSpecializedILi12ELi2ELi4ENS5_IJNS4_1CILi1EEESB_SB_EEEEENS5_IJNSA_ILi128EEESE_NSA_ILi64EEEEEENS_12float_e5m2_tENS5_IJlSB_lEEESH_SI_NS4_8TiledMMAINS4_8MMA_AtomIJNS4_10MMA_TraitsINS4_19SM100_MMA_F8F6F4_SSEJSH_SH_fSE_SE_NS4_17integral_constantINS4_4UMMA5MajorELSP_0EEESQ_NSN_INSO_7ScaleInELSR_0EEESS_EEEEEENS4_6LayoutISC_NS5_IJNSA_ILi0EEESW_SW_EEEEENS5_IJNS4_10UnderscoreESZ_SZ_EEEEENS4_13SM90_TMA_LOADENS4_14ComposedLayoutINS4_7SwizzleILi2ELi4ELi3EEENS4_18smem_ptr_flag_bitsILi8EEENSV_INS5_IJNSA_ILi8EEESF_EEENS5_IJSF_SB_EEEEEEEvNS4_8identityES12_S1C_vS1D_EENS_8epilogue10collective18CollectiveEpilogueINS1F_23Sm100TmaWarpSpecializedILi2ELi2ELi64ELb0ELb0EEEJSG_NS5_IJNSV_ISE_SB_EENSV_ISF_SB_EEEEESH_SI_SH_SI_NS1F_6fusion15FusionCallbacksIS1J_NS1N_17LinearCombinationISH_fSH_fLNS_15FloatRoundStyleE2EEESG_S1M_JEEENS4_5SM1004TMEM4LOAD26SM100_TMEM_LOAD_32dp32b64xES12_S1C_NS4_39AutoVectorizingCopyWithAssumedAlignmentILi128EEENS4_14SM90_TMA_STOREES1C_S1Y_S1Y_EEEvvEEEEvNT_6ParamsE:
        .type           _ZN7cutlass13device_kernelINS_4gemm6kernel13GemmUniversalIN4cute5tupleIJiiiiEEENS1_10collective13CollectiveMmaINS1_35MainloopSm100TmaUmmaWarpSpecializedILi12ELi2ELi4ENS5_IJNS4_1CILi1EEESB_SB_EEEEENS5_IJNSA_ILi128EEESE_NSA_ILi64EEEEEENS_12float_e5m2_tENS5_IJlSB_lEEESH_SI_NS4_8TiledMMAINS4_8MMA_AtomIJNS4_10MMA_TraitsINS4_19SM100_MMA_F8F6F4_SSEJSH_SH_fSE_SE_NS4_17integral_constantINS4_4UMMA5MajorELSP_0EEESQ_NSN_INSO_7ScaleInELSR_0EEESS_EEEEEENS4_6LayoutISC_NS5_IJNSA_ILi0EEESW_SW_EEEEENS5_IJNS4_10UnderscoreESZ_SZ_EEEEENS4_13SM90_TMA_LOADENS4_14ComposedLayoutINS4_7SwizzleILi2ELi4ELi3EEENS4_18smem_ptr_flag_bitsILi8EEENSV_INS5_IJNSA_ILi8EEESF_EEENS5_IJSF_SB_EEEEEEEvNS4_8identityES12_S1C_vS1D_EENS_8epilogue10collective18CollectiveEpilogueINS1F_23Sm100TmaWarpSpecializedILi2ELi2ELi64ELb0ELb0EEEJSG_NS5_IJNSV_ISE_SB_EENSV_ISF_SB_EEEEESH_SI_SH_SI_NS1F_6fusion15FusionCallbacksIS1J_NS1N_17LinearCombinationISH_fSH_fLNS_15FloatRoundStyleE2EEESG_S1M_JEEENS4_5SM1004TMEM4LOAD26SM100_TMEM_LOAD_32dp32b64xES12_S1C_NS4_39AutoVectorizingCopyWithAssumedAlignmentILi128EEENS4_14SM90_TMA_STOREES1C_S1Y_S1Y_EEEvvEEEEvNT_6ParamsE,@function
        .size           _ZN7cutlass13device_kernelINS_4gemm6kernel13GemmUniversalIN4cute5tupleIJiiiiEEENS1_10collective13CollectiveMmaINS1_35MainloopSm100TmaUmmaWarpSpecializedILi12ELi2ELi4ENS5_IJNS4_1CILi1EEESB_SB_EEEEENS5_IJNSA_ILi128EEESE_NSA_ILi64EEEEEENS_12float_e5m2_tENS5_IJlSB_lEEESH_SI_NS4_8TiledMMAINS4_8MMA_AtomIJNS4_10MMA_TraitsINS4_19SM100_MMA_F8F6F4_SSEJSH_SH_fSE_SE_NS4_17integral_constantINS4_4UMMA5MajorELSP_0EEESQ_NSN_INSO_7ScaleInELSR_0EEESS_EEEEEENS4_6LayoutISC_NS5_IJNSA_ILi0EEESW_SW_EEEEENS5_IJNS4_10UnderscoreESZ_SZ_EEEEENS4_13SM90_TMA_LOADENS4_14ComposedLayoutINS4_7SwizzleILi2ELi4ELi3EEENS4_18smem_ptr_flag_bitsILi8EEENSV_INS5_IJNSA_ILi8EEESF_EEENS5_IJSF_SB_EEEEEEEvNS4_8identityES12_S1C_vS1D_EENS_8epilogue10collective18CollectiveEpilogueINS1F_23Sm100TmaWarpSpecializedILi2ELi2ELi64ELb0ELb0EEEJSG_NS5_IJNSV_ISE_SB_EENSV_ISF_SB_EEEEESH_SI_SH_SI_NS1F_6fusion15FusionCallbacksIS1J_NS1N_17LinearCombinationISH_fSH_fLNS_15FloatRoundStyleE2EEESG_S1M_JEEENS4_5SM1004TMEM4LOAD26SM100_TMEM_LOAD_32dp32b64xES12_S1C_NS4_39AutoVectorizingCopyWithAssumedAlignmentILi128EEENS4_14SM90_TMA_STOREES1C_S1Y_S1Y_EEEvvEEEEvNT_6ParamsE,(.L_x_168 - _ZN7cutlass13device_kernelINS_4gemm6kernel13GemmUniversalIN4cute5tupleIJiiiiEEENS1_10collective13CollectiveMmaINS1_35MainloopSm100TmaUmmaWarpSpecializedILi12ELi2ELi4ENS5_IJNS4_1CILi1EEESB_SB_EEEEENS5_IJNSA_ILi128EEESE_NSA_ILi64EEEEEENS_12float_e5m2_tENS5_IJlSB_lEEESH_SI_NS4_8TiledMMAINS4_8MMA_AtomIJNS4_10MMA_TraitsINS4_19SM100_MMA_F8F6F4_SSEJSH_SH_fSE_SE_NS4_17integral_constantINS4_4UMMA5MajorELSP_0EEESQ_NSN_INSO_7ScaleInELSR_0EEESS_EEEEEENS4_6LayoutISC_NS5_IJNSA_ILi0EEESW_SW_EEEEENS5_IJNS4_10UnderscoreESZ_SZ_EEEEENS4_13SM90_TMA_LOADENS4_14ComposedLayoutINS4_7SwizzleILi2ELi4ELi3EEENS4_18smem_ptr_flag_bitsILi8EEENSV_INS5_IJNSA_ILi8EEESF_EEENS5_IJSF_SB_EEEEEEEvNS4_8identityES12_S1C_vS1D_EENS_8epilogue10collective18CollectiveEpilogueINS1F_23Sm100TmaWarpSpecializedILi2ELi2ELi64ELb0ELb0EEEJSG_NS5_IJNSV_ISE_SB_EENSV_ISF_SB_EEEEESH_SI_SH_SI_NS1F_6fusion15FusionCallbacksIS1J_NS1N_17LinearCombinationISH_fSH_fLNS_15FloatRoundStyleE2EEESG_S1M_JEEENS4_5SM1004TMEM4LOAD26SM100_TMEM_LOAD_32dp32b64xES12_S1C_NS4_39AutoVectorizingCopyWithAssumedAlignmentILi128EEENS4_14SM90_TMA_STOREES1C_S1Y_S1Y_EEEvvEEEEvNT_6ParamsE)
        .other          _ZN7cutlass13device_kernelINS_4gemm6kernel13GemmUniversalIN4cute5tupleIJiiiiEEENS1_10collective13CollectiveMmaINS1_35MainloopSm100TmaUmmaWarpSpecializedILi12ELi2ELi4ENS5_IJNS4_1CILi1EEESB_SB_EEEEENS5_IJNSA_ILi128EEESE_NSA_ILi64EEEEEENS_12float_e5m2_tENS5_IJlSB_lEEESH_SI_NS4_8TiledMMAINS4_8MMA_AtomIJNS4_10MMA_TraitsINS4_19SM100_MMA_F8F6F4_SSEJSH_SH_fSE_SE_NS4_17integral_constantINS4_4UMMA5MajorELSP_0EEESQ_NSN_INSO_7ScaleInELSR_0EEESS_EEEEEENS4_6LayoutISC_NS5_IJNSA_ILi0EEESW_SW_EEEEENS5_IJNS4_10UnderscoreESZ_SZ_EEEEENS4_13SM90_TMA_LOADENS4_14ComposedLayoutINS4_7SwizzleILi2ELi4ELi3EEENS4_18smem_ptr_flag_bitsILi8EEENSV_INS5_IJNSA_ILi8EEESF_EEENS5_IJSF_SB_EEEEEEEvNS4_8identityES12_S1C_vS1D_EENS_8epilogue10collective18CollectiveEpilogueINS1F_23Sm100TmaWarpSpecializedILi2ELi2ELi64ELb0ELb0EEEJSG_NS5_IJNSV_ISE_SB_EENSV_ISF_SB_EEEEESH_SI_SH_SI_NS1F_6fusion15FusionCallbacksIS1J_NS1N_17LinearCombinationISH_fSH_fLNS_15FloatRoundStyleE2EEESG_S1M_JEEENS4_5SM1004TMEM4LOAD26SM100_TMEM_LOAD_32dp32b64xES12_S1C_NS4_39AutoVectorizingCopyWithAssumedAlignmentILi128EEENS4_14SM90_TMA_STOREES1C_S1Y_S1Y_EEEvvEEEEvNT_6ParamsE,@"STO_CUDA_ENTRY STV_DEFAULT"
_ZN7cutlass13device_kernelINS_4gemm6kernel13GemmUniversalIN4cute5tupleIJiiiiEEENS1_10collective13CollectiveMmaINS1_35MainloopSm100TmaUmmaWarpSpecializedILi12ELi2ELi4ENS5_IJNS4_1CILi1EEESB_SB_EEEEENS5_IJNSA_ILi128EEESE_NSA_ILi64EEEEEENS_12float_e5m2_tENS5_IJlSB_lEEESH_SI_NS4_8TiledMMAINS4_8MMA_AtomIJNS4_10MMA_TraitsINS4_19SM100_MMA_F8F6F4_SSEJSH_SH_fSE_SE_NS4_17integral_constantINS4_4UMMA5MajorELSP_0EEESQ_NSN_INSO_7ScaleInELSR_0EEESS_EEEEEENS4_6LayoutISC_NS5_IJNSA_ILi0EEESW_SW_EEEEENS5_IJNS4_10UnderscoreESZ_SZ_EEEEENS4_13SM90_TMA_LOADENS4_14ComposedLayoutINS4_7SwizzleILi2ELi4ELi3EEENS4_18smem_ptr_flag_bitsILi8EEENSV_INS5_IJNSA_ILi8EEESF_EEENS5_IJSF_SB_EEEEEEEvNS4_8identityES12_S1C_vS1D_EENS_8epilogue10collective18CollectiveEpilogueINS1F_23Sm100TmaWarpSpecializedILi2ELi2ELi64ELb0ELb0EEEJSG_NS5_IJNSV_ISE_SB_EENSV_ISF_SB_EEEEESH_SI_SH_SI_NS1F_6fusion15FusionCallbacksIS1J_NS1N_17LinearCombinationISH_fSH_fLNS_15FloatRoundStyleE2EEESG_S1M_JEEENS4_5SM1004TMEM4LOAD26SM100_TMEM_LOAD_32dp32b64xES12_S1C_NS4_39AutoVectorizingCopyWithAssumedAlignmentILi128EEENS4_14SM90_TMA_STOREES1C_S1Y_S1Y_EEEvvEEEEvNT_6ParamsE:
[----:B------:R-:W1:Y:S01]  /*0000*/  LDC R1, c[0x0][0x37c] ;  /* 0x0000df00ff017b82 */ /* 0x000e620000000800 */
[----:B------:R-:W2:Y:S01]  /*0010*/  S2R R189, SR_TID.X ;  /* 0x0000000000bd7919 */ /* 0x000ea20000002100 */
[----:B------:R-:W3:Y:S01]  /*0020*/  LDCU.64 UR4, c[0x0][0x890] ;  /* 0x00011200ff0477ac */ /* 0x000ee20008000a00 */
[----:B------:R-:W-:Y:S02]  /*0030*/  PRMT R171, RZ, 0x7610, R171 ;  /* 0x00007610ffab7816 */ /* 0x000fe400000000ab */
[----:B------:R-:W-:Y:S01]  /*0040*/  ELECT P5, URZ, PT ;  /* 0x0000000000ff782f */ /* 0x000fe200038a0000 */
[----:B------:R-:W4:Y:S01]  /*0050*/  LDCU.64 UR46, c[0x0][0x358] ;  /* 0x00006b00ff2e77ac */ /* 0x000f220008000a00 */
[----:B---3--:R-:W-:-:S04]  /*0060*/  UISETP.NE.U32.AND UP0, UPT, UR4, URZ, UPT ;  /* 0x000000ff0400728c */ /* 0x008fc8000bf05070 */
[----:B------:R-:W-:Y:S01]  /*0070*/  UISETP.NE.AND.EX UP0, UPT, UR5, URZ, UPT, UP0 ;  /* 0x000000ff0500728c */ /* 0x000fe2000bf05300 */
[----:B--2---:R-:W-:-:S05]  /*0080*/  SHF.R.U32.HI R173, RZ, 0x5, R189 ;  /* 0x00000005ffad7819 */ /* 0x004fca00000116bd */
[----:B------:R-:W2:Y:S02]  /*0090*/  SHFL.IDX PT, R0, R173, RZ, 0x1f ;  /* 0x00001fffad007589 */ /* 0x000ea400000e0000 */
[----:B--2---:R-:W-:Y:S01]  /*00a0*/  R2UR UR8, R0 ;  /* 0x00000000000872ca */ /* 0x004fe200000e0000 */
[----:B-1--4-:R-:W-:-:S14]  /*00b0*/  BRA.U UP0, `(.L_x_0) ;  /* 0x00000001002c7547 */ /* 0x012fdc000b800000 */
[----:B------:R-:W1:Y:S02]  /*00c0*/  LDCU.64 UR6, c[0x0][0x888] ;  /* 0x00011100ff0677ac */ /* 0x000e640008000a00 */
[----:B-1----:R-:W-:-:S04]  /*00d0*/  UISETP.NE.U32.AND UP0, UPT, UR6, URZ, UPT ;  /* 0x000000ff0600728c */ /* 0x002fc8000bf05070 */
[----:B------:R-:W-:-:S09]  /*00e0*/  UISETP.NE.AND.EX UP0, UPT, UR7, URZ, UPT, UP0 ;  /* 0x000000ff0700728c */ /* 0x000fd2000bf05300 */
[----:B------:R-:W-:Y:S05]  /*00f0*/  BRA.U !UP0, `(.L_x_1) ;  /* 0x0000000108107547 */ /* 0x000fea000b800000 */
[----:B------:R-:W1:Y:S02]  /*0100*/  LDC.64 R2, c[0x0][0x888] ;  /* 0x00022200ff027b82 */ /* 0x000e640000000a00 */
[----:B-1----:R1:W5:Y:S01]  /*0110*/  LDG.E R81, desc[UR46][R2.64] ;  /* 0x0000002e02517981 */ /* 0x002362000c1e1900 */
[----:B------:R-:W-:Y:S01]  /*0120*/  HFMA2 R171, -RZ, RZ, 0, 5.9604644775390625e-08 ;  /* 0x00000001ffab7431 */ /* 0x000fe200000001ff */
[----:B------:R-:W-:Y:S05]  /*0130*/  BRA `(.L_x_0) ;  /* 0x00000000000c7947 */ /* 0x000fea0003800000 */
.L_x_1:
[----:B------:R-:W1:Y:S01]  /*0140*/  LDCU UR6, c[0x0][0x880] ;  /* 0x00011000ff0677ac */ /* 0x000e620008000800 */
[----:B------:R-:W-:Y:S01]  /*0150*/  HFMA2 R171, -RZ, RZ, 0, 5.9604644775390625e-08 ;  /* 0x00000001ffab7431 */ /* 0x000fe200000001ff */
[----:B-1----:R-:W-:-:S07]  /*0160*/  MOV R81, UR6 ;  /* 0x0000000600517c02 */ /* 0x002fce0008000f00 */
.L_x_0:
[----:B------:R-:W2:Y:S02]  /*0170*/  LDCU.64 UR6, c[0x0][0x8b0] ;  /* 0x00011600ff0677ac */ /* 0x000ea40008000a00 */
[----:B--2---:R-:W-:-:S04]  /*0180*/  UISETP.NE.U32.AND UP0, UPT, UR6, URZ, UPT ;  /* 0x000000ff0600728c */ /* 0x004fc8000bf05070 */
[----:B------:R-:W-:-:S09]  /*0190*/  UISETP.NE.AND.EX UP0, UPT, UR7, URZ, UPT, UP0 ;  /* 0x000000ff0700728c */ /* 0x000fd2000bf05300 */
[----:B------:R-:W-:Y:S05]  /*01a0*/  BRA.U UP0, `(.L_x_2) ;  /* 0x0000000100247547 */ /* 0x000fea000b800000 */
[----:B------:R-:W2:Y:S02]  /*01b0*/  LDCU.64 UR6, c[0x0][0x8a8] ;  /* 0x00011500ff0677ac */ /* 0x000ea40008000a00 */
[----:B--2---:R-:W-:-:S04]  /*01c0*/  UISETP.NE.U32.AND UP0, UPT, UR6, URZ, UPT ;  /* 0x000000ff0600728c */ /* 0x004fc8000bf05070 */
[----:B------:R-:W-:-:S09]  /*01d0*/  UISETP.NE.AND.EX UP0, UPT, UR7, URZ, UPT, UP0 ;  /* 0x000000ff0700728c */ /* 0x000fd2000bf05300 */
[----:B------:R-:W-:Y:S05]  /*01e0*/  BRA.U !UP0, `(.L_x_3) ;  /* 0x00000001080c7547 */ /* 0x000fea000b800000 */
[----:B------:R-:W2:Y:S02]  /*01f0*/  LDC.64 R78, c[0x0][0x8a8] ;  /* 0x00022a00ff4e7b82 */ /* 0x000ea40000000a00 */
[----:B--2---:R2:W5:Y:S01]  /*0200*/  LDG.E R78, desc[UR46][R78.64] ;  /* 0x0000002e4e4e7981 */ /* 0x004562000c1e1900 */
[----:B------:R-:W-:Y:S05]  /*0210*/  BRA `(.L_x_2) ;  /* 0x0000000000087947 */ /* 0x000fea0003800000 */
.L_x_3:
[----:B------:R-:W2:Y:S02]  /*0220*/  LDCU UR6, c[0x0][0x8a0] ;  /* 0x00011400ff0677ac */ /* 0x000ea40008000800 */
[----:B--2---:R-:W-:Y:S02]  /*0230*/  MOV R78, UR6 ;  /* 0x00000006004e7c02 */ /* 0x004fe40008000f00 */
.L_x_2:
[----:B------:R-:W-:Y:S01]  /*0240*/  IMAD.U32 R0, RZ, RZ, UR8 ;  /* 0x00000008ff007e24 */ /* 0x000fe2000f8e00ff */
[----:B------:R-:W-:Y:S04]  /*0250*/  BSSY.RECONVERGENT B0, `(.L_x_4) ;  /* 0x000000c000007945 */ /* 0x000fe80003800200 */
[C---:B------:R-:W-:Y:S02]  /*0260*/  ISETP.NE.OR P1, PT, R0.reuse, 0x1, !P5 ;  /* 0x000000010000780c */ /* 0x040fe40006f25670 */
[----:B------:R-:W-:-:S11]  /*0270*/  ISETP.NE.OR P0, PT, R0, 0x3, !P5 ;  /* 0x000000030000780c */ /* 0x000fd60006f05670 */
[----:B------:R-:W-:Y:S05]  /*0280*/  @P1 BRA `(.L_x_5) ;  /* 0x0000000000201947 */ /* 0x000fea0003800000 */
[----:B------:R-:W3:Y:S02]  /*0290*/  LDCU.64 UR6, c[0x0][0x348] ;  /* 0x00006900ff0677ac */ /* 0x000ee40008000a00 */
[----:B---3--:R-:W-:Y:S02]  /*02a0*/  UIADD3 UR10, UP1, UPT, UR6, 0x80, URZ ;  /* 0x00000080060a7890 */ /* 0x008fe4000ff3e0ff */
[----:B------:R-:W-:Y:S02]  /*02b0*/  UIADD3 UR6, UP0, UPT, UR6, 0x180, URZ ;  /* 0x0000018006067890 */ /* 0x000fe4000ff1e0ff */
[----:B------:R-:W-:Y:S02]  /*02c0*/  UIADD3.X UR11, UPT, UPT, URZ, UR7, URZ, UP1, !UPT ;  /* 0x00000007ff0b7290 */ /* 0x000fe40008ffe4ff */
[----:B------:R-:W-:-:S07]  /*02d0*/  UIADD3.X UR7, UPT, UPT, URZ, UR7, URZ, UP0, !UPT ;  /* 0x00000007ff077290 */ /* 0x000fce00087fe4ff */
[----:B------:R3:W-:Y:S02]  /*02e0*/  UTMACCTL.PF [UR10] ;  /* 0x000000000a0079b9 */ /* 0x0007e40008040000 */
[----:B------:R3:W-:Y:S02]  /*02f0*/  UTMACCTL.PF [UR6] ;  /* 0x00000000060079b9 */ /* 0x0007e40008040000 */
[----:B---3--:R-:W-:Y:S01]  /*0300*/  NOP ;  /* 0x0000000000007918 */ /* 0x008fe20000000000 */
.L_x_5:
[----:B------:R-:W-:Y:S05]  /*0310*/  BSYNC.RECONVERGENT B0 ;  /* 0x0000000000007941 */ /* 0x000fea0003800200 */
.L_x_4:
[----:B------:R-:W-:Y:S04]  /*0320*/  BSSY.RECONVERGENT B0, `(.L_x_6) ;  /* 0x000000a000007945 */ /* 0x000fe80003800200 */
        /* <DEDUP_REMOVED lines=9> */
.L_x_7:
[----:B------:R-:W-:Y:S05]  /*03c0*/  BSYNC.RECONVERGENT B0 ;  /* 0x0000000000007941 */ /* 0x000fea0003800200 */
.L_x_6:
[----:B------:R-:W3:Y:S01]  /*03d0*/  LDCU.64 UR6, c[0x0][0x888] ;  /* 0x00011100ff0677ac */ /* 0x000ee20008000a00 */
[----:B------:R-:W-:Y:S02]  /*03e0*/  UISETP.EQ.U32.AND UP1, UPT, UR4, URZ, UPT ;  /* 0x000000ff0400728c */ /* 0x000fe4000bf22070 */
[----:B------:R-:W-:Y:S02]  /*03f0*/  UPLOP3.LUT UP2, UPT, UPT, UPT, UPT, 0x80, 0x8 ;  /* 0x000000000008789c */ /* 0x000fe40003f4f070 */
[----:B---3--:R-:W-:-:S04]  /*0400*/  UISETP.NE.U32.AND UP0, UPT, UR6, URZ, UPT ;  /* 0x000000ff0600728c */ /* 0x008fc8000bf05070 */
[----:B------:R-:W-:-:S04]  /*0410*/  UISETP.NE.AND.EX UP0, UPT, UR7, URZ, UPT, UP0 ;  /* 0x000000ff0700728c */ /* 0x000fc8000bf05300 */
[----:B------:R-:W-:-:S04]  /*0420*/  UISETP.EQ.OR.EX UP3, UPT, UR5, URZ, !UP0, UP1 ;  /* 0x000000ff0500728c */ /* 0x000fc8000c762710 */
[----:B------:R-:W-:-:S05]  /*0430*/  UP2UR UR50, UPR, URZ, 0x8 ;  /* 0x00000008ff327883 */ /* 0x000fca0008000000 */
[----:B------:R-:W-:Y:S07]  /*0440*/  BRA.U !UP3, `(.L_x_8) ;  /* 0x000000010b207547 */ /* 0x000fee000b800000 */
[----:B------:R-:W-:Y:S01]  /*0450*/  UISETP.NE.U32.AND UP2, UPT, UR4, URZ, UPT ;  /* 0x000000ff0400728c */ /* 0x000fe2000bf45070 */
[----:B-----5:R-:W-:Y:S01]  /*0460*/  FSETP.NEU.AND P0, PT, R81, RZ, PT ;  /* 0x000000ff5100720b */ /* 0x020fe20003f0d000 */
[----:B------:R-:W-:Y:S02]  /*0470*/  USEL UR4, URZ, 0xffffffff, UP0 ;  /* 0xffffffffff047887 */ /* 0x000fe40008000000 */
[----:B------:R-:W-:-:S10]  /*0480*/  UISETP.NE.AND.EX UP2, UPT, UR5, URZ, UPT, UP2 ;  /* 0x000000ff0500728c */ /* 0x000fd4000bf45320 */
[----:B------:R-:W-:Y:S01]  /*0490*/  VOTEU.ANY UP1, P0 ;  /* 0x0000000000ff7886 */ /* 0x000fe20000020100 */
[----:B------:R-:W-:-:S04]  /*04a0*/  @!UP2 USEL UR4, URZ, 0xffffffff, UP1 ;  /* 0xffffffffff04a887 */ /* 0x000fc80008800000 */
[----:B------:R-:W-:-:S04]  /*04b0*/  ULOP3.LUT UR4, UR4, 0x1, URZ, 0xc0, !UPT ;  /* 0x0000000104047892 */ /* 0x000fc8000f8ec0ff */
[----:B------:R-:W-:-:S11]  /*04c0*/  UISETP.NE.U32.AND UP2, UPT, UR4, 0x1, UPT ;  /* 0x000000010400788c */ /* 0x000fd6000bf45070 */
.L_x_8:
[----:B-1----:R-:W1:Y:S01]  /*04d0*/  SHFL.IDX PT, R2, R173, RZ, 0x1f ;  /* 0x00001fffad027589 */ /* 0x002e6200000e0000 */
[----:B------:R-:W-:-:S04]  /*04e0*/  UISETP.NE.AND UP1, UPT, UR8, 0x2, UPT ;  /* 0x000000020800788c */ /* 0x000fc8000bf25270 */
[----:B------:R-:W-:Y:S01]  /*04f0*/  USEL UR6, URZ, 0x1, UP1 ;  /* 0x00000001ff067887 */ /* 0x000fe20008800000 */
[----:B-1----:R-:W-:-:S13]  /*0500*/  ISETP.NE.AND P0, PT, R2, RZ, PT ;  /* 0x000000ff0200720c */ /* 0x002fda0003f05270 */
[----:B------:R-:W-:Y:S05]  /*0510*/  @P0 BRA `(.L_x_9) ;  /* 0x0000000000940947 */ /* 0x000fea0003800000 */
[----:B------:R-:W-:Y:S01]  /*0520*/  ELECT P0, URZ, PT ;  /* 0x0000000000ff782f */ /* 0x000fe20003800000 */
[----:B------:R-:W-:-:S12]  /*0530*/  BSSY.RECONVERGENT B0, `(.L_x_9) ;  /* 0x0000023000007945 */ /* 0x000fd80003800200 */
[----:B------:R-:W-:Y:S05]  /*0540*/  @!P0 BRA `(.L_x_10) ;  /* 0x0000000000848947 */ /* 0x000fea0003800000 */
[----:B------:R-:W1:Y:S01]  /*0550*/  S2UR UR5, SR_CgaCtaId ;  /* 0x00000000000579c3 */ /* 0x000e620000008800 */
[----:B------:R-:W-:Y:S01]  /*0560*/  UMOV UR7, 0x400 ;  /* 0x0000040000077882 */ /* 0x000fe20000000000 */
[----:B------:R-:W-:Y:S02]  /*0570*/  UMOV UR4, 0x1 ;  /* 0x0000000100047882 */ /* 0x000fe40000000000 */
[----:B------:R-:W-:-:S04]  /*0580*/  UIADD3 UR10, UPT, UPT, -UR4, 0x100000, URZ ;  /* 0x00100000040a7890 */ /* 0x000fc8000fffe1ff */
[----:B------:R-:W-:Y:S02]  /*0590*/  USHF.L.U32 UR11, UR10, 0xb, URZ ;  /* 0x0000000b0a0b7899 */ /* 0x000fe400080006ff */
[----:B------:R-:W-:Y:S02]  /*05a0*/  USHF.L.U32 UR10, UR10, 0x1, URZ ;  /* 0x000000010a0a7899 */ /* 0x000fe400080006ff */
[----:B-1----:R-:W-:Y:S01]  /*05b0*/  ULEA UR5, UR5, UR7, 0x18 ;  /* 0x0000000705057291 */ /* 0x002fe2000f8ec0ff */
[----:B------:R-:W1:Y:S11]  /*05c0*/  FENCE.VIEW.ASYNC.S ;  /* 0x00000000000073c6 */ /* 0x000e760000000000 */
[----:B-1----:R1:W3:Y:S01]  /*05d0*/  SYNCS.EXCH.64 URZ, [UR5], UR10 ;  /* 0x0000000a05ff75b2 */ /* 0x0022e20008000100 */
[----:B------:R1:W4:Y:S01]  /*05e0*/  SYNCS.EXCH.64 URZ, [UR5+0x60], UR10 ;  /* 0x0000600a05ff75b2 */ /* 0x0003220008000100 */
[----:B------:R1:W1:Y:S01]  /*05f0*/  SYNCS.EXCH.64 URZ, [UR5+0x8], UR10 ;  /* 0x0000080a05ff75b2 */ /* 0x0002620008000100 */
        /* <DEDUP_REMOVED lines=21> */
[----:B---3--:R-:W-:Y:S01]  /*0750*/  NOP ;  /* 0x0000000000007918 */ /* 0x008fe20000000000 */
.L_x_10:
[----:B-1----:R-:W-:Y:S05]  /*0760*/  BSYNC.RECONVERGENT B0 ;  /* 0x0000000000007941 */ /* 0x002fea0003800200 */
.L_x_9:
[----:B------:R-:W1:Y:S01]  /*0770*/  SHFL.IDX PT, R2, R173, RZ, 0x1f ;  /* 0x00001fffad027589 */ /* 0x000e6200000e0000 */
[----:B------:R-:W-:Y:S01]  /*0780*/  NOP ;  /* 0x0000000000007918 */ /* 0x000fe20000000000 */
[----:B-1----:R-:W-:-:S13]  /*0790*/  ISETP.NE.AND P0, PT, R2, 0x1, PT ;  /* 0x000000010200780c */ /* 0x002fda0003f05270 */
[----:B------:R-:W-:Y:S05]  /*07a0*/  @P0 BRA `(.L_x_11) ;  /* 0x0000000000480947 */ /* 0x000fea0003800000 */
[----:B------:R-:W1:Y:S01]  /*07b0*/  S2UR UR7, SR_CgaCtaId ;  /* 0x00000000000779c3 */ /* 0x000e620000008800 */
[----:B------:R-:W-:Y:S01]  /*07c0*/  UMOV UR9, 0x400 ;  /* 0x0000040000097882 */ /* 0x000fe20000000000 */
[----:B------:R-:W-:Y:S01]  /*07d0*/  UMOV UR5, 0x20 ;  /* 0x0000002000057882 */ /* 0x000fe20000000000 */
[----:B------:R-:W-:Y:S01]  /*07e0*/  UMOV UR4, 0x80 ;  /* 0x0000008000047882 */ /* 0x000fe20000000000 */
[----:B------:R-:W-:-:S04]  /*07f0*/  UIADD3 UR10, UPT, UPT, -UR5, 0x100000, URZ ;  /* 0x00100000050a7890 */ /* 0x000fc8000fffe1ff */
[----:B------:R-:W-:Y:S02]  /*0800*/  USHF.L.U32 UR11, UR10, 0xb, URZ ;  /* 0x0000000b0a0b7899 */ /* 0x000fe400080006ff */
[----:B------:R-:W-:Y:S02]  /*0810*/  USHF.L.U32 UR10, UR10, 0x1, URZ ;  /* 0x000000010a0a7899 */ /* 0x000fe400080006ff */
[----:B------:R-:W-:-:S04]  /*0820*/  UIADD3 UR4, UPT, UPT, -UR4, 0x100000, URZ ;  /* 0x0010000004047890 */ /* 0x000fc8000fffe1ff */
[----:B------:R-:W-:Y:S02]  /*0830*/  USHF.L.U32 UR5, UR4, 0xb, URZ ;  /* 0x0000000b04057899 */ /* 0x000fe400080006ff */
[----:B------:R-:W-:Y:S01]  /*0840*/  USHF.L.U32 UR4, UR4, 0x1, URZ ;  /* 0x0000000104047899 */ /* 0x000fe200080006ff */
[----:B------:R-:W-:Y:S01]  /*0850*/  ELECT P0, URZ, PT ;  /* 0x0000000000ff782f */ /* 0x000fe20003800000 */
[----:B-1----:R-:W-:Y:S01]  /*0860*/  ULEA UR7, UR7, UR9, 0x18 ;  /* 0x0000000907077291 */ /* 0x002fe2000f8ec0ff */
[----:B------:R-:W1:Y:S11]  /*0870*/  FENCE.VIEW.ASYNC.S ;  /* 0x00000000000073c6 */ /* 0x000e760000000000 */
[----:B-1----:R1:W3:Y:S01]  /*0880*/  SYNCS.EXCH.64 URZ, [UR7+0xc0], UR10 ;  /* 0x0000c00a07ff75b2 */ /* 0x0022e20008000100 */
[----:B------:R1:W1:Y:S01]  /*0890*/  SYNCS.EXCH.64 URZ, [UR7+0xd0], UR4 ;  /* 0x0000d00407ff75b2 */ /* 0x0002620008000100 */
[----:B------:R1:W1:Y:S01]  /*08a0*/  SYNCS.EXCH.64 URZ, [UR7+0xc8], UR10 ;  /* 0x0000c80a07ff75b2 */ /* 0x0002620008000100 */
[----:B------:R1:W1:Y:S01]  /*08b0*/  SYNCS.EXCH.64 URZ, [UR7+0xd8], UR4 ;  /* 0x0000d80407ff75b2 */ /* 0x0002620008000100 */
[----:B------:R-:W-:Y:S01]  /*08c0*/  NOP ;  /* 0x0000000000007918 */ /* 0x000fe20000000000 */
.L_x_11:
[----:B------:R-:W2:Y:S01]  /*08d0*/  SHFL.IDX PT, R2, R173, RZ, 0x1f ;  /* 0x00001fffad027589 */ /* 0x000ea200000e0000 */
[----:B------:R-:W-:Y:S01]  /*08e0*/  NOP ;  /* 0x0000000000007918 */ /* 0x000fe20000000000 */
[----:B--2---:R-:W-:-:S13]  /*08f0*/  ISETP.NE.AND P0, PT, R2, 0x3, PT ;  /* 0x000000030200780c */ /* 0x004fda0003f05270 */
[----:B------:R-:W-:Y:S05]  /*0900*/  @P0 BRA `(.L_x_12) ;  /* 0x0000000000300947 */ /* 0x000fea0003800000 */
[----:B-1----:R-:W1:Y:S01]  /*0910*/  S2UR UR5, SR_CgaCtaId ;  /* 0x00000000000579c3 */ /* 0x002e620000008800 */
[----:B------:R-:W-:Y:S01]  /*0920*/  UMOV UR7, 0x400 ;  /* 0x0000040000077882 */ /* 0x000fe20000000000 */
[----:B------:R-:W-:Y:S01]  /*0930*/  UMOV UR4, 0x20 ;  /* 0x0000002000047882 */ /* 0x000fe20000000000 */
[----:B------:R-:W-:Y:S01]  /*0940*/  ELECT P0, URZ, PT ;  /* 0x0000000000ff782f */ /* 0x000fe20003800000 */
[----:B------:R-:W-:-:S04]  /*0950*/  UIADD3 UR10, UPT, UPT, -UR4, 0x100000, URZ ;  /* 0x00100000040a7890 */ /* 0x000fc8000fffe1ff */
[----:B------:R-:W-:Y:S02]  /*0960*/  USHF.L.U32 UR11, UR10, 0xb, URZ ;  /* 0x0000000b0a0b7899 */ /* 0x000fe400080006ff */
[----:B------:R-:W-:Y:S02]  /*0970*/  USHF.L.U32 UR10, UR10, 0x1, URZ ;  /* 0x000000010a0a7899 */ /* 0x000fe400080006ff */
[----:B-1----:R-:W-:Y:S01]  /*0980*/  ULEA UR5, UR5, UR7, 0x18 ;  /* 0x0000000705057291 */ /* 0x002fe2000f8ec0ff */
[----:B------:R-:W1:Y:S11]  /*0990*/  FENCE.VIEW.ASYNC.S ;  /* 0x00000000000073c6 */ /* 0x000e760000000000 */
[----:B-1----:R2:W1:Y:S01]  /*09a0*/  SYNCS.EXCH.64 URZ, [UR5+0xe0], UR10 ;  /* 0x0000e00a05ff75b2 */ /* 0x0024620008000100 */
[----:B------:R2:W1:Y:S02]  /*09b0*/  SYNCS.EXCH.64 URZ, [UR5+0xe8], UR10 ;  /* 0x0000e80a05ff75b2 */ /* 0x0004640008000100 */
[----:B--2---:R-:W-:Y:S01]  /*09c0*/  NOP ;  /* 0x0000000000007918 */ /* 0x004fe20000000000 */
.L_x_12:
[----:B------:R-:W2:Y:S01]  /*09d0*/  SHFL.IDX PT, R2, R173, RZ, 0x1f ;  /* 0x00001fffad027589 */ /* 0x000ea200000e0000 */
[----:B------:R-:W-:Y:S01]  /*09e0*/  NOP ;  /* 0x0000000000007918 */ /* 0x000fe20000000000 */
[----:B--2---:R-:W-:-:S13]  /*09f0*/  ISETP.NE.AND P0, PT, R2, 0x4, PT ;  /* 0x000000040200780c */ /* 0x004fda0003f05270 */
[----:B------:R-:W-:Y:S05]  /*0a00*/  @P0 BRA `(.L_x_13) ;  /* 0x00000000004c0947 */ /* 0x000fea0003800000 */
[----:B-1----:R-:W1:Y:S01]  /*0a10*/  S2UR UR5, SR_CgaCtaId ;  /* 0x00000000000579c3 */ /* 0x002e620000008800 */
[----:B------:R-:W-:Y:S01]  /*0a20*/  UMOV UR9, 0x100 ;  /* 0x0000010000097882 */ /* 0x000fe20000000000 */
[----:B------:R-:W-:Y:S01]  /*0a30*/  UMOV UR7, 0x400 ;  /* 0x0000040000077882 */ /* 0x000fe20000000000 */
[----:B------:R-:W-:Y:S01]  /*0a40*/  USEL UR9, UR9, 0xe0, UP2 ;  /* 0x000000e009097887 */ /* 0x000fe20009000000 */
[----:B------:R-:W-:Y:S01]  /*0a50*/  UMOV UR4, 0x1 ;  /* 0x0000000100047882 */ /* 0x000fe20000000000 */
[----:B------:R-:W-:Y:S01]  /*0a60*/  ELECT P0, URZ, PT ;  /* 0x0000000000ff782f */ /* 0x000fe20003800000 */
[----:B------:R-:W-:-:S04]  /*0a70*/  UIADD3 UR10, UPT, UPT, -UR4, 0x100000, URZ ;  /* 0x00100000040a7890 */ /* 0x000fc8000fffe1ff */
[----:B------:R-:W-:Y:S02]  /*0a80*/  USHF.L.U32 UR11, UR10, 0xb, URZ ;  /* 0x0000000b0a0b7899 */ /* 0x000fe400080006ff */
[----:B------:R-:W-:Y:S02]  /*0a90*/  USHF.L.U32 UR10, UR10, 0x1, URZ ;  /* 0x000000010a0a7899 */ /* 0x000fe400080006ff */
[----:B------:R-:W-:-:S04]  /*0aa0*/  UIADD3 UR12, UPT, UPT, -UR9, 0x100000, URZ ;  /* 0x00100000090c7890 */ /* 0x000fc8000fffe1ff */
[----:B------:R-:W-:Y:S02]  /*0ab0*/  USHF.L.U32 UR13, UR12, 0xb, URZ ;  /* 0x0000000b0c0d7899 */ /* 0x000fe400080006ff */
[----:B------:R-:W-:Y:S02]  /*0ac0*/  USHF.L.U32 UR12, UR12, 0x1, URZ ;  /* 0x000000010c0c7899 */ /* 0x000fe400080006ff */
[----:B-1----:R-:W-:Y:S01]  /*0ad0*/  ULEA UR5, UR5, UR7, 0x18 ;  /* 0x0000000705057291 */ /* 0x002fe2000f8ec0ff */
[----:B------:R-:W1:Y:S11]  /*0ae0*/  FENCE.VIEW.ASYNC.S ;  /* 0x00000000000073c6 */ /* 0x000e760000000000 */
[----:B-1----:R2:W1:Y:S01]  /*0af0*/  SYNCS.EXCH.64 URZ, [UR5+0xf0], UR10 ;  /* 0x0000f00a05ff75b2 */ /* 0x0024620008000100 */
[----:B------:R2:W1:Y:S01]  /*0b00*/  SYNCS.EXCH.64 URZ, [UR5+0x100], UR12 ;  /* 0x0001000c05ff75b2 */ /* 0x0004620008000100 */
[----:B------:R2:W1:Y:S01]  /*0b10*/  SYNCS.EXCH.64 URZ, [UR5+0xf8], UR10 ;  /* 0x0000f80a05ff75b2 */ /* 0x0004620008000100 */
[----:B------:R2:W1:Y:S02]  /*0b20*/  SYNCS.EXCH.64 URZ, [UR5+0x108], UR12 ;  /* 0x0001080c05ff75b2 */ /* 0x0004640008000100 */
[----:B--2---:R-:W-:Y:S01]  /*0b30*/  NOP ;  /* 0x0000000000007918 */ /* 0x004fe20000000000 */
.L_x_13:
[----:B------:R-:W2:Y:S01]  /*0b40*/  SHFL.IDX PT, R2, R173, RZ, 0x1f ;  /* 0x00001fffad027589 */ /* 0x000ea200000e0000 */
[----:B------:R-:W-:Y:S01]  /*0b50*/  NOP ;  /* 0x0000000000007918 */ /* 0x000fe20000000000 */
[----:B--2---:R-:W-:-:S13]  /*0b60*/  ISETP.NE.AND P0, PT, R2, 0x5, PT ;  /* 0x000000050200780c */ /* 0x004fda0003f05270 */
[----:B------:R-:W-:Y:S05]  /*0b70*/  @P0 BRA `(.L_x_14) ;  /* 0x0000000000580947 */ /* 0x000fea0003800000 */
[----:B-1----:R-:W1:Y:S01]  /*0b80*/  S2UR UR7, SR_CgaCtaId ;  /* 0x00000000000779c3 */ /* 0x002e620000008800 */
        /* <DEDUP_REMOVED lines=12> */
[----:B-1----:R2:W1:Y:S01]  /*0c50*/  SYNCS.EXCH.64 URZ, [UR7+0x110], UR10 ;  /* 0x0001100a07ff75b2 */ /* 0x0024620008000100 */
[----:B------:R2:W1:Y:S01]  /*0c60*/  SYNCS.EXCH.64 URZ, [UR7+0x130], UR4 ;  /* 0x0001300407ff75b2 */ /* 0x0004620008000100 */
[----:B------:R2:W1:Y:S01]  /*0c70*/  SYNCS.EXCH.64 URZ, [UR7+0x118], UR10 ;  /* 0x0001180a07ff75b2 */ /* 0x0004620008000100 */
[----:B------:R2:W1:Y:S01]  /*0c80*/  SYNCS.EXCH.64 URZ, [UR7+0x138], UR4 ;  /* 0x0001380407ff75b2 */ /* 0x0004620008000100 */
[----:B------:R2:W1:Y:S01]  /*0c90*/  SYNCS.EXCH.64 URZ, [UR7+0x120], UR10 ;  /* 0x0001200a07ff75b2 */ /* 0x0004620008000100 */
[----:B------:R2:W1:Y:S01]  /*0ca0*/  SYNCS.EXCH.64 URZ, [UR7+0x140], UR4 ;  /* 0x0001400407ff75b2 */ /* 0x0004620008000100 */
[----:B------:R2:W1:Y:S01]  /*0cb0*/  SYNCS.EXCH.64 URZ, [UR7+0x128], UR10 ;  /* 0x0001280a07ff75b2 */ /* 0x0004620008000100 */
[----:B------:R2:W1:Y:S02]  /*0cc0*/  SYNCS.EXCH.64 URZ, [UR7+0x148], UR4 ;  /* 0x0001480407ff75b2 */ /* 0x0004640008000100 */
[----:B--2---:R-:W-:Y:S01]  /*0cd0*/  NOP ;  /* 0x0000000000007918 */ /* 0x004fe20000000000 */
.L_x_14:
        /* <DEDUP_REMOVED lines=18> */
.L_x_15:
[----:B-1----:R-:W1:Y:S01]  /*0e00*/  S2UR UR5, SR_CTAID.X ;  /* 0x00000000000579c3 */ /* 0x002e620000002500 */
[----:B------:R-:W-:-:S05]  /*0e10*/  CS2R.32 R170, SR_CgaSize ;  /* 0x0000000000aa7805 */ /* 0x000fca0000008a00 */
[----:B------:R-:W-:-:S05]  /*0e20*/  IMAD R170, R170, -0xa0, RZ ;  /* 0xffffff60aaaa7824 */ /* 0x000fca00078e02ff */
[----:B------:R-:W-:-:S14]  /*0e30*/  R2UR UR9, R170 ;  /* 0x00000000aa0972ca */ /* 0x000fdc00000e0000 */
[----:B------:R-:W2:Y:S01]  /*0e40*/  LDCU UR9, c[0x0][UR9+0x2b0] ;  /* 0x00005600090977ac */ /* 0x000ea20008000800 */
[----:B------:R-:W-:Y:S01]  /*0e50*/  NOP ;  /* 0x0000000000007918 */ /* 0x000fe20000000000 */
[----:B------:R-:W-:-:S05]  /*0e60*/  CS2R.32 R170, SR_CgaSize ;  /* 0x0000000000aa7805 */ /* 0x000fca0000008a00 */
[----:B------:R-:W-:-:S05]  /*0e70*/  IMAD R170, R170, -0xa0, RZ ;  /* 0xffffff60aaaa7824 */ /* 0x000fca00078e02ff */
[----:B------:R-:W-:-:S14]  /*0e80*/  R2UR UR7, R170 ;  /* 0x00000000aa0772ca */ /* 0x000fdc00000e0000 */
[----:B------:R-:W3:Y:S01]  /*0e90*/  LDCU UR7, c[0x0][UR7+0x2b4] ;  /* 0x00005680070777ac */ /* 0x000ee20008000800 */
[----:B------:R-:W4:Y:S08]  /*0ea0*/  S2UR UR4, SR_CTAID.Y ;  /* 0x00000000000479c3 */ /* 0x000f300000002600 */
[----:B------:R-:W3:Y:S01]  /*0eb0*/  LDC R9, c[0x0][0xb24] ;  /* 0x0002c900ff097b82 */ /* 0x000ee20000000800 */
[----:B-1----:R-:W-:-:S02]  /*0ec0*/  I2FP.F32.U32 R5, UR5 ;  /* 0x0000000500057c45 */ /* 0x002fc40008201000 */
[----:B------:R-:W-:-:S05]  /*0ed0*/  CS2R.32 R3, SR_CgaSize ;  /* 0x0000000000037805 */ /* 0x000fca0000008a00 */
[----:B------:R-:W-:-:S06]  /*0ee0*/  IMAD R3, R3, -0xa0, RZ ;  /* 0xffffff6003037824 */ /* 0x000fcc00078e02ff */
[----:B------:R-:W1:Y:S01]  /*0ef0*/  LDC R3, c[0x0][R3+0x2a0] ;  /* 0x0000a80003037b82 */ /* 0x000e620000000800 */
[----:B------:R-:W-:Y:S01]  /*0f00*/  MOV R21, UR5 ;  /* 0x0000000500157c02 */ /* 0x000fe20008000f00 */
[----:B--2---:R-:W-:Y:S01]  /*0f10*/  FMUL R5, R5, UR9 ;  /* 0x0000000905057c20 */ /* 0x004fe20008400000 */
[----:B----4-:R-:W-:Y:S02]  /*0f20*/  I2FP.F32.U32 R4, UR4 ;  /* 0x0000000400047c45 */ /* 0x010fe40008201000 */
[----:B------:R-:W-:-:S05]  /*0f30*/  CS2R.32 R2, SR_CgaSize ;  /* 0x0000000000027805 */ /* 0x000fca0000008a00 */
[----:B------:R-:W-:-:S06]  /*0f40*/  IMAD R2, R2, -0xa0, RZ ;  /* 0xffffff6002027824 */ /* 0x000fcc00078e02ff */
[----:B------:R-:W2:Y:S01]  /*0f50*/  LDC R2, c[0x0][R2+0x2a4] ;  /* 0x0000a90002027b82 */ /* 0x000ea20000000800 */
[----:B------:R-:W4:Y:S01]  /*0f60*/  F2I.U32.TRUNC.NTZ R170, R5 ;  /* 0x0000000500aa7305 */ /* 0x000f22000020f000 */
[----:B------:R-:W-:Y:S01]  /*0f70*/  MOV R20, UR4 ;  /* 0x0000000400147c02 */ /* 0x000fe20008000f00 */
[----:B---3--:R-:W-:-:S05]  /*0f80*/  FMUL R4, R4, UR7 ;  /* 0x0000000704047c20 */ /* 0x008fca0008400000 */
[----:B------:R-:W-:Y:S01]  /*0f90*/  BAR.SYNC.DEFER_BLOCKING 0x0 ;  /* 0x0000000000007b1d */ /* 0x000fe20000010000 */
[----:B------:R-:W-:-:S05]  /*0fa0*/  ISETP.GE.AND P0, PT, R9, 0x1, PT ;  /* 0x000000010900780c */ /* 0x000fca0003f06270 */
[----:B------:R-:W3:Y:S02]  /*0fb0*/  F2I.U32.TRUNC.NTZ R147, R4 ;  /* 0x0000000400937305 */ /* 0x000ee4000020f000 */
[----:B------:R-:W2:Y:S01]  /*0fc0*/  S2UR UR36, SR_CTAID.Z ;  /* 0x00000000002479c3 */ /* 0x000ea20000002700 */
[----:B----4-:R-:W-:-:S05]  /*0fd0*/  IADD3 R170, PT, PT, -R170, RZ, RZ ;  /* 0x000000ffaaaa7210 */ /* 0x010fca0007ffe1ff */
[----:B-1----:R-:W-:Y:S01]  /*0fe0*/  IMAD R170, R3, R170, UR5 ;  /* 0x0000000503aa7e24 */ /* 0x002fe2000f8e02aa */
[----:B---3--:R-:W-:-:S05]  /*0ff0*/  IADD3 R147, PT, PT, -R147, RZ, RZ ;  /* 0x000000ff93937210 */ /* 0x008fca0007ffe1ff */
[----:B--2---:R-:W-:Y:S01]  /*1000*/  IMAD R147, R2, R147, UR4 ;  /* 0x0000000402937e24 */ /* 0x004fe2000f8e0293 */
[----:B------:R-:W-:Y:S06]  /*1010*/  @!P0 BRA `(.L_x_16) ;  /* 0x0000000000b88947 */ /* 0x000fec0003800000 */
[----:B------:R-:W1:Y:S01]  /*1020*/  LDC.64 R4, c[0x0][0xb18] ;  /* 0x0002c600ff047b82 */ /* 0x000e620000000a00 */
[----:B------:R-:W-:-:S07]  /*1030*/  ISETP.NE.AND P0, PT, R9, 0x1, PT ;  /* 0x000000010900780c */ /* 0x000fce0003f05270 */
[----:B------:R-:W2:Y:S08]  /*1040*/  LDC R10, c[0x0][0xb0c] ;  /* 0x0002c300ff0a7b82 */ /* 0x000eb00000000800 */
[----:B------:R-:W3:Y:S08]  /*1050*/  LDC R11, c[0x0][0x370] ;  /* 0x0000dc00ff0b7b82 */ /* 0x000ef00000000800 */
[----:B------:R-:W4:Y:S01]  /*1060*/  LDC R12, c[0x0][0x374] ;  /* 0x0000dd00ff0c7b82 */ /* 0x000f220000000800 */
[----:B-1----:R-:W-:-:S07]  /*1070*/  ISETP.NE.AND P1, PT, R4, 0x1, PT ;  /* 0x000000010400780c */ /* 0x002fce0003f25270 */
[----:B------:R-:W3:Y:S01]  /*1080*/  LDC.64 R6, c[0x0][0xb10] ;  /* 0x0002c400ff067b82 */ /* 0x000ee20000000a00 */
[----:B--2---:R-:W-:-:S07]  /*1090*/  ISETP.NE.AND P2, PT, R10, 0x1, PT ;  /* 0x000000010a00780c */ /* 0x004fce0003f45270 */
[----:B------:R-:W1:Y:S08]  /*10a0*/  LDC R8, c[0x0][0xb20] ;  /* 0x0002c800ff087b82 */ /* 0x000e700000000800 */
[----:B------:R-:W2:Y:S01]  /*10b0*/  LDC.64 R2, c[0x0][0xb28] ;  /* 0x0002ca00ff027b82 */ /* 0x000ea20000000a00 */
[----:B----4-:R-:W-:-:S04]  /*10c0*/  IMAD.HI.U32 R13, R12, R5, RZ ;  /* 0x000000050c0d7227 */ /* 0x010fc800078e00ff */
[----:B------:R-:W-:-:S04]  /*10d0*/  IMAD.HI.U32 R5, R20, R5, RZ ;  /* 0x0000000514057227 */ /* 0x000fc800078e00ff */
[----:B---3--:R-:W-:-:S04]  /*10e0*/  IMAD.HI.U32 R14, R11, R6, RZ ;  /* 0x000000060b0e7227 */ /* 0x008fc800078e00ff */
[C---:B------:R-:W-:Y:S01]  /*10f0*/  IMAD.HI.U32 R16, R21.reuse, R6, RZ ;  /* 0x0000000615107227 */ /* 0x040fe200078e00ff */
[-C--:B------:R-:W-:Y:S02]  /*1100*/  @P2 SHF.R.U32.HI R11, RZ, R7.reuse, R14 ;  /* 0x00000007ff0b2219 */ /* 0x080fe4000001160e */
[-C--:B-1----:R-:W-:Y:S02]  /*1110*/  @P1 SHF.R.U32.HI R12, RZ, R8.reuse, R13 ;  /* 0x00000008ff0c1219 */ /* 0x082fe4000001160d */
[----:B------:R-:W-:Y:S02]  /*1120*/  SHF.R.U32.HI R5, RZ, R8, R5 ;  /* 0x00000008ff057219 */ /* 0x000fe40000011605 */
[----:B------:R-:W-:Y:S02]  /*1130*/  SHF.R.U32.HI R16, RZ, R7, R16 ;  /* 0x00000007ff107219 */ /* 0x000fe40000011610 */
[----:B------:R-:W-:Y:S01]  /*1140*/  SEL R5, R20, R5, !P1 ;  /* 0x0000000514057207 */ /* 0x000fe20004800000 */
[----:B--2---:R-:W-:Y:S01]  /*1150*/  IMAD.HI.U32 R14, R12, R2, RZ ;  /* 0x000000020c0e7227 */ /* 0x004fe200078e00ff */
[----:B------:R-:W-:-:S02]  /*1160*/  SEL R7, R21, R16, !P2 ;  /* 0x0000001015077207 */ /* 0x000fc40005000000 */
[----:B------:R-:W-:Y:S01]  /*1170*/  IADD3 R13, PT, PT, -R5, RZ, RZ ;  /* 0x000000ff050d7210 */ /* 0x000fe20007ffe1ff */
[----:B------:R-:W-:Y:S01]  /*1180*/  IMAD.HI.U32 R6, R11, R2, RZ ;  /* 0x000000020b067227 */ /* 0x000fe200078e00ff */
[----:B------:R-:W-:-:S03]  /*1190*/  @P0 SHF.R.U32.HI R12, RZ, R3, R14 ;  /* 0x00000003ff0c0219 */ /* 0x000fc6000001160e */
[----:B------:R-:W-:Y:S01]  /*11a0*/  IMAD R13, R4, R13, R20 ;  /* 0x0000000d040d7224 */ /* 0x000fe200078e0214 */
[----:B------:R-:W-:Y:S01]  /*11b0*/  @P0 SHF.R.U32.HI R11, RZ, R3, R6 ;  /* 0x00000003ff0b0219 */ /* 0x000fe20000011606 */
[----:B------:R-:W-:-:S04]  /*11c0*/  IMAD R12, R12, R9, RZ ;  /* 0x000000090c0c7224 */ /* 0x000fc800078e02ff */
[----:B------:R-:W-:Y:S01]  /*11d0*/  IMAD R6, R11, R9, RZ ;  /* 0x000000090b067224 */ /* 0x000fe200078e02ff */
[----:B------:R-:W-:-:S04]  /*11e0*/  ISETP.GE.AND P1, PT, R5, R12, PT ;  /* 0x0000000c0500720c */ /* 0x000fc80003f26270 */
[----:B------:R-:W-:Y:S01]  /*11f0*/  ISETP.GE.OR P1, PT, R7, R6, P1 ;  /* 0x000000060700720c */ /* 0x000fe20000f26670 */
[----:B------:R-:W-:-:S05]  /*1200*/  IMAD.HI.U32 R6, R5, R2, RZ ;  /* 0x0000000205067227 */ /* 0x000fca00078e00ff */
[----:B------:R-:W-:-:S04]  /*1210*/  SHF.R.U32.HI R6, RZ, R3, R6 ;  /* 0x00000003ff067219 */ /* 0x000fc80000011606 */
[----:B------:R-:W-:-:S03]  /*1220*/  SEL R6, R5, R6, !P0 ;  /* 0x0000000605067207 */ /* 0x000fc60004000000 */
[----:B------:R-:W-:Y:S01]  /*1230*/  @!P1 IMAD.HI.U32 R8, R7, R2, RZ ;  /* 0x0000000207089227 */ /* 0x000fe200078e00ff */
[----:B------:R-:W-:-:S04]  /*1240*/  IADD3 R2, PT, PT, -R6, RZ, RZ ;  /* 0x000000ff06027210 */ /* 0x000fc80007ffe1ff */
[----:B------:R-:W-:Y:S01]  /*1250*/  @!P1 SHF.R.U32.HI R8, RZ, R3, R8 ;  /* 0x00000003ff089219 */ /* 0x000fe20000011608 */
[----:B------:R-:W-:-:S03]  /*1260*/  IMAD R2, R9, R2, R5 ;  /* 0x0000000209027224 */ /* 0x000fc600078e0205 */
[----:B------:R-:W-:-:S05]  /*1270*/  @!P1 SEL R3, R7, R8, !P0 ;  /* 0x0000000807039207 */ /* 0x000fca0004000000 */
[--C-:B------:R-:W-:Y:S02]  /*1280*/  @!P1 IMAD.IADD R6, R6, 0x1, -R3.reuse ;  /* 0x0000000106069824 */ /* 0x100fe400078e0a03 */
[----:B------:R-:W-:Y:S01]  /*1290*/  @!P1 IMAD R3, R2, R11, R3 ;  /* 0x0000000b02039224 */ /* 0x000fe200078e0203 */
[----:B------:R-:W-:Y:S01]  /*12a0*/  IADD3 R2, PT, PT, -R7, RZ, RZ ;  /* 0x000000ff07027210 */ /* 0x000fe20007ffe1ff */
[----:B------:R-:W-:Y:S02]  /*12b0*/  @!P1 IMAD R5, R6, R9, R7 ;  /* 0x0000000906059224 */ /* 0x000fe400078e0207 */
[----:B------:R-:W-:Y:S02]  /*12c0*/  @!P1 IMAD.MOV.U32 R7, RZ, RZ, R3 ;  /* 0x000000ffff079224 */ /* 0x000fe400078e0003 */
[----:B------:R-:W-:Y:S02]  /*12d0*/  IMAD R2, R10, R2, R21 ;  /* 0x000000020a027224 */ /* 0x000fe400078e0215 */
[----:B------:R-:W-:-:S02]  /*12e0*/  IMAD R20, R5, R4, R13 ;  /* 0x0000000405147224 */ /* 0x000fc400078e020d */
[----:B------:R-:W-:Y:S02]  /*12f0*/  IMAD R21, R7, R10, R2 ;  /* 0x0000000a07157224 */ /* 0x000fe400078e0202 */
.L_x_16:
[----:B------:R-:W1:Y:S01]  /*1300*/  LDCU UR4, c[0x0][0xb30] ;  /* 0x00016600ff0477ac */ /* 0x000e620008000800 */
[----:B------:R-:W2:Y:S08]  /*1310*/  S2UR UR37, SR_CgaCtaId ;  /* 0x00000000002579c3 */ /* 0x000eb00000008800 */
[----:B------:R-:W3:Y:S01]  /*1320*/  LDC R72, c[0x0][0xb24] ;  /* 0x0002c900ff487b82 */ /* 0x000ee20000000800 */
[----:B-1----:R-:W-:-:S09]  /*1330*/  UISETP.NE.AND UP1, UPT, UR4, 0x1, UPT ;  /* 0x000000010400788c */ /* 0x002fd2000bf25270 */
[----:B--2---:R-:W-:Y:S05]  /*1340*/  BRA.U UP1, `(.L_x_17) ;  /* 0x0000000101407547 */ /* 0x004fea000b800000 */
[----:B------:R-:W1:Y:S08]  /*1350*/  LDC.64 R4, c[0x0][0xb10] ;  /* 0x0002c400ff047b82 */ /* 0x000e700000000a00 */
[----:B------:R-:W2:Y:S08]  /*1360*/  LDC.64 R2, c[0x0][0xb18] ;  /* 0x0002c600ff027b82 */ /* 0x000eb00000000a00 */
[----:B------:R-:W4:Y:S08]  /*1370*/  LDC R6, c[0x0][0xb20] ;  /* 0x0002c800ff067b82 */ /* 0x000f300000000800 */
[----:B------:R-:W3:Y:S01]  /*1380*/  LDC R8, c[0x0][0xb0c] ;  /* 0x0002c300ff087b82 */ /* 0x000ee20000000800 */
[----:B-1----:R-:W-:-:S05]  /*1390*/  IMAD.HI.U32 R4, R21, R4, RZ ;  /* 0x0000000415047227 */ /* 0x002fca00078e00ff */
[----:B------:R-:W-:Y:S01]  /*13a0*/  SHF.R.U32.HI R4, RZ, R5, R4 ;  /* 0x00000005ff047219 */ /* 0x000fe20000011604 */
[----:B--2---:R-:W-:Y:S01]  /*13b0*/  IMAD.HI.U32 R3, R20, R3, RZ ;  /* 0x0000000314037227 */ /* 0x004fe200078e00ff */
[----:B------:R-:W-:-:S04]  /*13c0*/  ISETP.NE.AND P0, PT, R2, 0x1, PT ;  /* 0x000000010200780c */ /* 0x000fc80003f05270 */
[----:B----4-:R-:W-:-:S04]  /*13d0*/  SHF.R.U32.HI R3, RZ, R6, R3 ;  /* 0x00000006ff037219 */ /* 0x010fc80000011603 */
[----:B------:R-:W-:Y:S02]  /*13e0*/  SEL R3, R20, R3, !P0 ;  /* 0x0000000314037207 */ /* 0x000fe40004000000 */
[----:B---3--:R-:W-:-:S04]  /*13f0*/  ISETP.NE.AND P1, PT, R8, 0x1, PT ;  /* 0x000000010800780c */ /* 0x008fc80003f25270 */
[----:B------:R-:W-:-:S05]  /*1400*/  SEL R4, R21, R4, !P1 ;  /* 0x0000000415047207 */ /* 0x000fca0004800000 */
[----:B------:R-:W-:Y:S02]  /*1410*/  IMAD.IADD R5, R3, 0x1, -R4 ;  /* 0x0000000103057824 */ /* 0x000fe400078e0a04 */
[----:B------:R-:W-:Y:S02]  /*1420*/  IMAD.IADD R3, R4, 0x1, -R3 ;  /* 0x0000000104037824 */ /* 0x000fe400078e0a03 */
[----:B------:R-:W-:Y:S02]  /*1430*/  IMAD R21, R5, R8, R21 ;  /* 0x0000000805157224 */ /* 0x000fe400078e0215 */
[----:B------:R-:W-:-:S07]  /*1440*/  IMAD R20, R3, R2, R20 ;  /* 0x0000000203147224 */ /* 0x000fce00078e0214 */
.L_x_17:
[----:B------:R-:W-:Y:S01]  /*1450*/  BAR.SYNC.DEFER_BLOCKING 0x0 ;  /* 0x0000000000007b1d */ /* 0x000fe20000010000 */
[----:B------:R-:W-:Y:S01]  /*1460*/  UISETP.NE.AND UP1, UPT, UR8, 0x2, UPT ;  /* 0x000000020800788c */ /* 0x000fe2000bf25270 */
[----:B------:R-:W-:Y:S02]  /*1470*/  ISETP.NE.OR P5, PT, R0, 0x2, !P5 ;  /* 0x000000020000780c */ /* 0x000fe40006fa5670 */
[----:B------:R-:W-:-:S06]  /*1480*/  LOP3.LUT R2, R189, 0x1f, RZ, 0xc0, !PT ;  /* 0x0000001fbd027812 */ /* 0x000fcc00078ec0ff */
[----:B------:R-:W-:Y:S05]  /*1490*/  BRA.U UP1, `(.L_x_18) ;  /* 0x0000001501747547 */ /* 0x000fea000b800000 */
[----:B------:R-:W1:Y:S01]  /*14a0*/  LDCU UR13, c[0x0][0x38c] ;  /* 0x00007180ff0d77ac */ /* 0x000e620008000800 */
[----:B------:R-:W2:Y:S01]  /*14b0*/  LDC R9, c[0x0][0x370] ;  /* 0x0000dc00ff097b82 */ /* 0x000ea20000000800 */
[----:B------:R-:W-:Y:S01]  /*14c0*/  PLOP3.LUT P1, PT, PT, PT, UP2, 0x80, 0x8 ;  /* 0x000000000008781c */ /* 0x000fe20003f2f028 */
[----:B------:R-:W-:Y:S01]  /*14d0*/  IMAD.MOV.U32 R15, RZ, RZ, 0x1 ;  /* 0x00000001ff0f7424 */ /* 0x000fe200078e00ff */
[----:B------:R-:W-:Y:S01]  /*14e0*/  ISETP.EQ.OR P4, PT, R2, RZ, P5 ;  /* 0x000000ff0200720c */ /* 0x000fe20002f82670 */
[----:B------:R-:W-:Y:S01]  /*14f0*/  IMAD.MOV.U32 R14, RZ, RZ, RZ ;  /* 0x000000ffff0e7224 */ /* 0x000fe200078e00ff */
[----:B------:R-:W-:Y:S02]  /*1500*/  PLOP3.LUT P1, PT, P1, PT, PT, 0x8, 0x80 ;  /* 0x000000000080781c */ /* 0x000fe40000f2e170 */
[----:B------:R-:W-:Y:S01]  /*1510*/  CS2R R12, SRZ ;  /* 0x00000000000c7805 */ /* 0x000fe2000001ff00 */
[----:B------:R-:W-:Y:S01]  /*1520*/  IMAD.MOV.U32 R10, RZ, RZ, 0x1 ;  /* 0x00000001ff0a7424 */ /* 0x000fe200078e00ff */
[----:B------:R-:W4:Y:S01]  /*1530*/  LDC R0, c[0x0][0x374] ;  /* 0x0000dd00ff007b82 */ /* 0x000f220000000800 */
[----:B------:R-:W2:Y:S01]  /*1540*/  LDCU.64 UR22, c[0x0][0x348] ;  /* 0x00006900ff1677ac */ /* 0x000ea20008000a00 */
[----:B------:R-:W-:Y:S01]  /*1550*/  UMOV UR6, URZ ;  /* 0x000000ff00067c82 */ /* 0x000fe20008000000 */
[----:B-1----:R-:W-:-:S04]  /*1560*/  UIADD3 UR5, UPT, UPT, UR13, 0x3f, URZ ;  /* 0x0000003f0d057890 */ /* 0x002fc8000fffe0ff */
[----:B------:R-:W-:-:S04]  /*1570*/  USHF.R.S32.HI UR4, URZ, 0x1f, UR5 ;  /* 0x0000001fff047899 */ /* 0x000fc80008011405 */
[----:B------:R-:W-:-:S04]  /*1580*/  ULEA.HI UR4, UR4, UR5, URZ, 0x6 ;  /* 0x0000000504047291 */ /* 0x000fc8000f8f30ff */
[----:B------:R-:W-:Y:S02]  /*1590*/  USHF.R.S32.HI UR15, URZ, 0x6, UR4 ;  /* 0x00000006ff0f7899 */ /* 0x000fe40008011404 */
[----:B------:R-:W-:Y:S02]  /*15a0*/  UIADD3 UR4, UPT, UPT, UR13, -0x1, URZ ;  /* 0xffffffff0d047890 */ /* 0x000fe4000fffe0ff */
[----:B------:R-:W-:Y:S02]  /*15b0*/  UISETP.LT.U32.AND UP0, UPT, UR15, 0xc, UPT ;  /* 0x0000000c0f00788c */ /* 0x000fe4000bf01070 */
[----:B------:R-:W-:Y:S02]  /*15c0*/  UISETP.GE.U32.AND UP1, UPT, UR4, -0x7f, UPT ;  /* 0xffffff810400788c */ /* 0x000fe4000bf26070 */
[----:B------:R-:W-:Y:S02]  /*15d0*/  USEL UR14, UR15, 0xc, UP0 ;  /* 0x0000000c0f0e7887 */ /* 0x000fe40008000000 */
[----:B------:R-:W-:-:S02]  /*15e0*/  UIADD3 UR13, UPT, UPT, UR13, 0x7e, URZ ;  /* 0x0000007e0d0d7890 */ /* 0x000fc4000fffe0ff */
[----:B------:R-:W-:Y:S02]  /*15f0*/  UIADD3 UR5, UPT, UPT, UR14, -0x1, URZ ;  /* 0xffffffff0e057890 */ /* 0x000fe4000fffe0ff */
[----:B------:R-:W-:-:S03]  /*1600*/  UIADD3 UR7, UPT, UPT, UR15, -UR14, URZ ;  /* 0x8000000e0f077290 */ /* 0x000fc6000fffe0ff */
[----:B------:R-:W-:-:S04]  /*1610*/  @UP1 UIADD3 UR5, UPT, UPT, UR14, URZ, URZ ;  /* 0x000000ff0e051290 */ /* 0x000fc8000fffe0ff */
[----:B--2---:R-:W-:-:S12]  /*1620*/  UIADD3 UR5, UPT, UPT, UR5, 0x1, URZ ;  /* 0x0000000105057890 */ /* 0x004fd8000fffe0ff */
.L_x_36:
[----:B------:R-:W-:Y:S01]  /*1630*/  UISETP.NE.AND UP0, UPT, UR37, URZ, UPT ;  /* 0x000000ff2500728c */ /* 0x000fe2000bf05270 */
[----:B------:R-:W1:Y:S08]  /*1640*/  S2UR UR37, SR_CgaCtaId ;  /* 0x00000000002579c3 */ /* 0x000e700000008800 */
[----:B------:R-:W-:Y:S05]  /*1650*/  BRA.U UP0, `(.L_x_19) ;  /* 0x0000000100347547 */ /* 0x000fea000b800000 */
[----:B------:R-:W2:Y:S01]  /*1660*/  S2R R2, SR_CgaCtaId ;  /* 0x0000000000027919 */ /* 0x000ea20000008800 */
[----:B------:R-:W-:-:S04]  /*1670*/  MOV R3, 0x400 ;  /* 0x0000040000037802 */ /* 0x000fc80000000f00 */
[----:B--2---:R-:W-:Y:S02]  /*1680*/  LEA R3, R2, R3, 0x18 ;  /* 0x0000000302037211 */ /* 0x004fe400078ec0ff */
[----:B------:R-:W-:-:S03]  /*1690*/  SHF.L.U32 R2, R10, 0x1f, RZ ;  /* 0x0000001f0a027819 */ /* 0x000fc600000006ff */
[----:B------:R-:W-:-:S04]  /*16a0*/  IMAD R3, R12, 0x8, R3 ;  /* 0x000000080c037824 */ /* 0x000fc800078e0203 */
[----:B------:R-:W2:Y:S02]  /*16b0*/  SYNCS.PHASECHK.TRANS64.TRYWAIT P0, [R3+URZ+0x160], R2 ;  /* 0x00016002030075a7 */ /* 0x000ea400080011ff */
[----:B--2---:R-:W-:Y:S05]  /*16c0*/  @!P0 BRA `(.L_x_20) ;  /* 0x0000006c00fc8947 */ /* 0x004fea0003800000 */
.L_x_115:
[----:B------:R-:W-:Y:S01]  /*16d0*/  VIADD R12, R12, 0x1 ;  /* 0x000000010c0c7836 */ /* 0x000fe20000000000 */
[----:B------:R2:W-:Y:S04]  /*16e0*/  SYNCS.ARRIVE.TRANS64.A1T0 RZ, [R3+URZ+0x150], RZ ;  /* 0x000150ff03ff79a7 */ /* 0x0005e800081000ff */
[----:B------:R-:W-:-:S04]  /*16f0*/  ISETP.NE.AND P0, PT, R12, 0x2, PT ;  /* 0x000000020c00780c */ /* 0x000fc80003f05270 */
[----:B------:R-:W-:Y:S02]  /*1700*/  SEL R12, R12, RZ, P0 ;  /* 0x000000ff0c0c7207 */ /* 0x000fe40000000000 */
[----:B--2---:R-:W-:-:S04]  /*1710*/  SEL R3, RZ, 0x1, P0 ;  /* 0x00000001ff037807 */ /* 0x004fc80000000000 */
[----:B------:R-:W-:-:S07]  /*1720*/  LOP3.LUT R10, R10, R3, RZ, 0x3c, !PT ;  /* 0x000000030a0a7212 */ /* 0x000fce00078e3cff */
.L_x_19:
[----:B------:R-:W-:Y:S01]  /*1730*/  UMOV UR4, 0x400 ;  /* 0x0000040000047882 */ /* 0x000fe20000000000 */
[----:B------:R-:W-:Y:S01]  /*1740*/  SHF.L.U32 R2, R15, 0x1f, RZ ;  /* 0x0000001f0f027819 */ /* 0x000fe200000006ff */
[----:B-1----:R-:W-:Y:S01]  /*1750*/  ULEA UR4, UR37, UR4, 0x18 ;  /* 0x0000000425047291 */ /* 0x002fe2000f8ec0ff */
[----:B------:R-:W-:Y:S01]  /*1760*/  R2UR UR35, R21 ;  /* 0x00000000152372ca */ /* 0x000fe200000e0000 */
[----:B------:R-:W-:Y:S01]  /*1770*/  UISETP.GE.U32.AND UP0, UPT, UR13, 0x7f, UPT ;  /* 0x0000007f0d00788c */ /* 0x000fe2000bf06070 */
[----:B------:R-:W-:Y:S01]  /*1780*/  R2UR UR11, R20 ;  /* 0x00000000140b72ca */ /* 0x000fe200000e0000 */
[----:B------:R-:W-:Y:S01]  /*1790*/  ULEA UR8, UR6, UR4, 0x3 ;  /* 0x0000000406087291 */ /* 0x000fe2000f8e18ff */
[----:B------:R-:W-:-:S08]  /*17a0*/  UMOV UR24, URZ ;  /* 0x000000ff00187c82 */ /* 0x000fd00008000000 */
[----:B------:R1:W2:Y:S01]  /*17b0*/  SYNCS.PHASECHK.TRANS64.TRYWAIT P0, [UR8+0x60], R2 ;  /* 0x00006002ff0075a7 */ /* 0x0002a20008001108 */
[----:B------:R-:W-:Y:S02]  /*17c0*/  USHF.L.U32 UR35, UR35, 0x7, URZ ;  /* 0x0000000723237899 */ /* 0x000fe400080006ff */
[----:B------:R-:W-:Y:S01]  /*17d0*/  USHF.L.U32 UR11, UR11, 0x7, URZ ;  /* 0x000000070b0b7899 */ /* 0x000fe200080006ff */
[----:B------:R-:W-:Y:S11]  /*17e0*/  BRA.U !UP0, `(.L_x_21) ;  /* 0x0000000108a47547 */ /* 0x000ff6000b800000 */
[----:B------:R-:W-:Y:S01]  /*17f0*/  UMOV UR16, URZ ;  /* 0x000000ff00107c82 */ /* 0x000fe20008000000 */
[----:B------:R-:W-:-:S05]  /*1800*/  UMOV UR17, UR6 ;  /* 0x0000000600117c82 */ /* 0x000fca0008000000 */
.L_x_26:
[----:B-1----:R-:W-:Y:S01]  /*1810*/  ULEA UR33, UR17, UR4, 0x3 ;  /* 0x0000000411217291 */ /* 0x002fe2000f8e18ff */
[----:B--2---:R-:W-:Y:S01]  /*1820*/  @!P5 MOV R3, 0x4000 ;  /* 0x000040000003d802 */ /* 0x004fe20000000f00 */
[----:B--2---:R-:W-:Y:S10]  /*1830*/  @P0 BRA `(.L_x_22) ;  /* 0x00000000000c0947 */ /* 0x004ff40003800000 */
[----:B------:R-:W-:-:S04]  /*1840*/  SHF.L.U32 R5, R15, 0x1f, RZ ;  /* 0x0000001f0f057819 */ /* 0x000fc800000006ff */
[----:B------:R-:W2:Y:S02]  /*1850*/  SYNCS.PHASECHK.TRANS64.TRYWAIT P0, [UR33+0x60], R5 ;  /* 0x00006005ff0075a7 */ /* 0x000ea40008001121 */
[----:B--2---:R-:W-:Y:S05]  /*1860*/  @!P0 BRA `(.L_x_23) ;  /* 0x0000006c00a88947 */ /* 0x004fea0003800000 */
.L_x_22:
[----:B------:R2:W-:Y:S01]  /*1870*/  @!P5 SYNCS.ARRIVE.TRANS64 RZ, [UR33], R3 ;  /* 0x00000003ffffd9a7 */ /* 0x0005e20008000021 */
[----:B------:R-:W-:Y:S04]  /*1880*/  BSSY.RECONVERGENT B0, `(.L_x_24) ;  /* 0x0000003000007945 */ /* 0x000fe80003800200 */
[----:B------:R-:W-:Y:S05]  /*1890*/  @P4 BRA `(.L_x_25) ;  /* 0x0000000000044947 */ /* 0x000fea0003800000 */
[----:B------:R-:W-:Y:S05]  /*18a0*/  BPT.TRAP 0x1 ;  /* 0x000000040000795c */ /* 0x000fea0000300000 */
.L_x_25:
[----:B------:R-:W-:Y:S05]  /*18b0*/  BSYNC.RECONVERGENT B0 ;  /* 0x0000000000007941 */ /* 0x000fea0003800200 */
.L_x_24:
[----:B------:R-:W-:Y:S02]  /*18c0*/  UIADD3 UR6, UPT, UPT, UR17, 0x1, URZ ;  /* 0x0000000111067890 */ /* 0x000fe4000fffe0ff */
[----:B------:R-:W-:Y:S02]  /*18d0*/  UIADD3 UR26, UP1, UPT, UR22, 0x80, URZ ;  /* 0x00000080161a7890 */ /* 0x000fe4000ff3e0ff */
[----:B------:R-:W-:Y:S02]  /*18e0*/  UISETP.NE.AND UP0, UPT, UR6, 0xc, UPT ;  /* 0x0000000c0600788c */ /* 0x000fe4000bf05270 */
[----:B------:R-:W-:Y:S02]  /*18f0*/  USHF.L.U32 UR34, UR16, 0x6, URZ ;  /* 0x0000000610227899 */ /* 0x000fe400080006ff */
[----:B------:R-:W-:Y:S02]  /*1900*/  USEL UR9, URZ, 0x1, UP0 ;  /* 0x00000001ff097887 */ /* 0x000fe40008000000 */
[----:B------:R-:W-:-:S02]  /*1910*/  USEL UR6, UR6, URZ, UP0 ;  /* 0x000000ff06067287 */ /* 0x000fc40008000000 */
[----:B------:R-:W-:Y:S02]  /*1920*/  UIADD3 UR20, UP0, UPT, UR22, 0x180, URZ ;  /* 0x0000018016147890 */ /* 0x000fe4000ff1e0ff */
[----:B------:R-:W-:Y:S01]  /*1930*/  ULEA UR8, UR6, UR4, 0x3 ;  /* 0x0000000406087291 */ /* 0x000fe2000f8e18ff */
[----:B------:R-:W-:Y:S01]  /*1940*/  LOP3.LUT R15, R15, UR9, RZ, 0x3c, !PT ;  /* 0x000000090f0f7c12 */ /* 0x000fe2000f8e3cff */
[----:B------:R-:W-:Y:S02]  /*1950*/  UIADD3.X UR27, UPT, UPT, URZ, UR23, URZ, UP1, !UPT ;  /* 0x00000017ff1b7290 */ /* 0x000fe40008ffe4ff */
[----:B------:R-:W-:Y:S01]  /*1960*/  UIADD3.X UR21, UPT, UPT, URZ, UR23, URZ, UP0, !UPT ;  /* 0x00000017ff157290 */ /* 0x000fe200087fe4ff */
[----:B-1----:R-:W-:Y:S01]  /*1970*/  SHF.L.U32 R2, R15, 0x1f, RZ ;  /* 0x0000001f0f027819 */ /* 0x002fe200000006ff */
[----:B------:R-:W-:Y:S01]  /*1980*/  UMOV UR18, 0x0 ;  /* 0x0000000000127882 */ /* 0x000fe20000000000 */
[----:B------:R-:W-:Y:S01]  /*1990*/  UMOV UR19, 0x10000000 ;  /* 0x1000000000137882 */ /* 0x000fe20000000000 */
[----:B------:R-:W-:Y:S01]  /*19a0*/  UMOV UR12, UR36 ;  /* 0x00000024000c7c82 */ /* 0x000fe20008000000 */
[----:B------:R1:W1:Y:S01]  /*19b0*/  SYNCS.PHASECHK.TRANS64.TRYWAIT P0, [UR8+0x60], R2 ;  /* 0x00006002ff0075a7 */ /* 0x0002620008001108 */
[----:B------:R-:W-:Y:S01]  /*19c0*/  ULEA UR8, UR17, UR4, 0xd ;  /* 0x0000000411087291 */ /* 0x000fe2000f8e68ff */
[----:B------:R-:W-:Y:S01]  /*19d0*/  UMOV UR9, UR33 ;  /* 0x0000002100097c82 */ /* 0x000fe20008000000 */
[----:B------:R-:W-:-:S02]  /*19e0*/  UMOV UR10, UR34 ;  /* 0x00000022000a7c82 */ /* 0x000fc40008000000 */
[----:B------:R-:W-:Y:S02]  /*19f0*/  UIADD3 UR32, UPT, UPT, UR8, 0x8400, URZ ;  /* 0x0000840008207890 */ /* 0x000fe4000fffe0ff */
[----:B------:R-:W-:Y:S02]  /*1a00*/  UIADD3 UR8, UPT, UPT, UR8, 0x20400, URZ ;  /* 0x0002040008087890 */ /* 0x000fe4000fffe0ff */
[----:B------:R-:W-:Y:S01]  /*1a10*/  UIADD3 UR16, UPT, UPT, UR16, 0x1, URZ ;  /* 0x0000000110107890 */ /* 0x000fe2000fffe0ff */
[----:B------:R-:W-:Y:S01]  /*1a20*/  UMOV UR24, UR5 ;  /* 0x0000000500187c82 */ /* 0x000fe20008000000 */
[----:B------:R-:W-:Y:S02]  /*1a30*/  UMOV UR17, UR6 ;  /* 0x0000000600117c82 */ /* 0x000fe40008000000 */
[----:B------:R-:W-:Y:S01]  /*1a40*/  UISETP.NE.AND UP0, UPT, UR16, UR5, UPT ;  /* 0x000000051000728c */ /* 0x000fe2000bf05270 */
[----:B------:R1:W-:Y:S02]  /*1a50*/  UTMALDG.3D [UR32], [UR26], desc[UR18] ;  /* 0x000012201a0075b4 */ /* 0x0003e40008011000 */
[----:B------:R1:W-:Y:S06]  /*1a60*/  UTMALDG.3D [UR8], [UR20], desc[UR18] ;  /* 0x00001208140075b4 */ /* 0x0003ec0008011000 */
[----:B------:R-:W-:Y:S05]  /*1a70*/  BRA.U UP0, `(.L_x_26) ;  /* 0xfffffffd00647547 */ /* 0x000fea000b83ffff */
.L_x_21:
[----:B-1----:R-:W-:Y:S01]  /*1a80*/  ULEA UR8, UR6, UR4, 0x3 ;  /* 0x0000000406087291 */ /* 0x002fe2000f8e18ff */
[----:B------:R-:W-:Y:S01]  /*1a90*/  SHF.L.U32 R2, R15, 0x1f, RZ ;  /* 0x0000001f0f027819 */ /* 0x000fe200000006ff */
[----:B------:R-:W-:Y:S01]  /*1aa0*/  @!P1 SYNCS.ARRIVE.TRANS64.A1T0 RZ, [UR4+0xe8], RZ ;  /* 0x0000e8ffffff99a7 */ /* 0x000fe20008100004 */
[----:B------:R-:W-:-:S06]  /*1ab0*/  UISETP.GT.AND UP0, UPT, UR15, UR14, UPT ;  /* 0x0000000e0f00728c */ /* 0x000fcc000bf04270 */
[----:B--2---:R1:W2:Y:S03]  /*1ac0*/  SYNCS.PHASECHK.TRANS64.TRYWAIT P0, [UR8+0x60], R2 ;  /* 0x00006002ff0075a7 */ /* 0x0042a60008001108 */
[----:B------:R-:W-:Y:S05]  /*1ad0*/  BRA.U !UP0, `(.L_x_27) ;  /* 0x0000000108a87547 */ /* 0x000fea000b800000 */
[----:B------:R-:W-:Y:S01]  /*1ae0*/  UIADD3 UR21, UPT, UPT, UR7, UR24, URZ ;  /* 0x0000001807157290 */ /* 0x000fe2000fffe0ff */
[----:B------:R-:W-:-:S11]  /*1af0*/  UMOV UR25, UR6 ;  /* 0x0000000600197c82 */ /* 0x000fd60008000000 */
.L_x_32:
[----:B-1----:R-:W-:Y:S01]  /*1b00*/  ULEA UR17, UR25, UR4, 0x3 ;  /* 0x0000000419117291 */ /* 0x002fe2000f8e18ff */
[----:B--2---:R-:W-:Y:S01]  /*1b10*/  @!P5 MOV R3, 0x4000 ;  /* 0x000040000003d802 */ /* 0x004fe20000000f00 */
[----:B--2---:R-:W-:Y:S10]  /*1b20*/  @P0 BRA `(.L_x_28) ;  /* 0x00000000000c0947 */ /* 0x004ff40003800000 */
[----:B------:R-:W-:-:S04]  /*1b30*/  SHF.L.U32 R5, R15, 0x1f, RZ ;  /* 0x0000001f0f057819 */ /* 0x000fc800000006ff */
[----:B------:R-:W2:Y:S02]  /*1b40*/  SYNCS.PHASECHK.TRANS64.TRYWAIT P0, [UR17+0x60], R5 ;  /* 0x00006005ff0075a7 */ /* 0x000ea40008001111 */
[----:B--2---:R-:W-:Y:S05]  /*1b50*/  @!P0 BRA `(.L_x_29) ;  /* 0x0000006c00048947 */ /* 0x004fea0003800000 */
.L_x_28:
[----:B------:R2:W-:Y:S01]  /*1b60*/  @!P5 SYNCS.ARRIVE.TRANS64 RZ, [UR17], R3 ;  /* 0x00000003ffffd9a7 */ /* 0x0005e20008000011 */
[----:B------:R-:W-:Y:S04]  /*1b70*/  BSSY.RECONVERGENT B0, `(.L_x_30) ;  /* 0x0000003000007945 */ /* 0x000fe80003800200 */
[----:B------:R-:W-:Y:S05]  /*1b80*/  @P4 BRA `(.L_x_31) ;  /* 0x0000000000044947 */ /* 0x000fea0003800000 */
[----:B------:R-:W-:Y:S05]  /*1b90*/  BPT.TRAP 0x1 ;  /* 0x000000040000795c */ /* 0x000fea0000300000 */
.L_x_31:
[----:B------:R-:W-:Y:S05]  /*1ba0*/  BSYNC.RECONVERGENT B0 ;  /* 0x0000000000007941 */ /* 0x000fea0003800200 */
.L_x_30:
        /* <DEDUP_REMOVED lines=20> */
[----:B------:R-:W-:Y:S01]  /*1cf0*/  UIADD3 UR8, UPT, UPT, UR8, 0x20400, URZ ;  /* 0x0002040008087890 */ /* 0x000fe2000fffe0ff */
[----:B------:R-:W-:Y:S01]  /*1d00*/  UMOV UR9, UR17 ;  /* 0x0000001100097c82 */ /* 0x000fe20008000000 */
[----:B------:R-:W-:Y:S01]  /*1d10*/  UMOV UR10, UR18 ;  /* 0x00000012000a7c82 */ /* 0x000fe20008000000 */
[----:B------:R-:W-:Y:S01]  /*1d20*/  UIADD3 UR24, UPT, UPT, UR24, 0x1, URZ ;  /* 0x0000000118187890 */ /* 0x000fe2000fffe0ff */
[----:B------:R-:W-:-:S03]  /*1d30*/  UMOV UR25, UR6 ;  /* 0x0000000600197c82 */ /* 0x000fc60008000000 */
[----:B------:R1:W-:Y:S01]  /*1d40*/  UTMALDG.3D [UR16], [UR30], desc[UR26] ;  /* 0x00001a101e0075b4 */ /* 0x0003e20008011000 */
[----:B------:R-:W-:Y:S01]  /*1d50*/  UISETP.NE.AND UP0, UPT, UR24, UR21, UPT ;  /* 0x000000151800728c */ /* 0x000fe2000bf05270 */
[----:B------:R1:W-:Y:S08]  /*1d60*/  UTMALDG.3D [UR8], [UR28], desc[UR26] ;  /* 0x00001a081c0075b4 */ /* 0x0003f00008011000 */
[----:B------:R-:W-:Y:S05]  /*1d70*/  BRA.U UP0, `(.L_x_32) ;  /* 0xfffffffd00607547 */ /* 0x000fea000b83ffff */
.L_x_27:
[C---:B-1----:R-:W-:Y:S01]  /*1d80*/  LEA R2, R14.reuse, UR4, 0x3 ;  /* 0x000000040e027c11 */ /* 0x042fe2000f8e18ff */
[----:B------:R-:W-:Y:S01]  /*1d90*/  NOP ;  /* 0x0000000000007918 */ /* 0x000fe20000000000 */
[----:B--2---:R-:W-:Y:S02]  /*1da0*/  SHF.L.U32 R3, R13, 0x1f, RZ ;  /* 0x0000001f0d037819 */ /* 0x004fe400000006ff */
[----:B------:R-:W-:Y:S02]  /*1db0*/  LEA R4, R14, UR4, 0x4 ;  /* 0x000000040e047c11 */ /* 0x000fe4000f8e20ff */
[----:B------:R-:W1:Y:S02]  /*1dc0*/  SYNCS.PHASECHK.TRANS64.TRYWAIT P0, [R2+URZ+0xf0], R3 ;  /* 0x0000f003020075a7 */ /* 0x000e6400080011ff */
[----:B-1----:R-:W-:Y:S05]  /*1dd0*/  @!P0 BRA `(.L_x_33) ;  /* 0x00000068007c8947 */ /* 0x002fea0003800000 */
.L_x_118:
[----:B------:R-:W2:Y:S01]  /*1de0*/  LDS.128 R4, [R4+0x180] ;  /* 0x0001800004047984 */ /* 0x000ea20000000c00 */
[----:B---3--:R-:W-:Y:S01]  /*1df0*/  ISETP.GE.AND P0, PT, R72, 0x1, PT ;  /* 0x000000014800780c */ /* 0x008fe20003f06270 */
[----:B-1----:R-:W-:Y:S01]  /*1e00*/  VIADD R2, R2, 0x100 ;  /* 0x0000010002027836 */ /* 0x002fe20000000000 */
[----:B------:R-:W-:Y:S01]  /*1e10*/  @!PT LDS RZ, [RZ] ;  /* 0x00000000fffff984 */ /* 0x000fe20000000800 */
[----:B------:R-:W-:Y:S01]  /*1e20*/  @!PT LDS RZ, [RZ] ;  /* 0x00000000fffff984 */ /* 0x000fe20000000800 */
[----:B------:R-:W-:Y:S01]  /*1e30*/  @!PT LDS RZ, [RZ] ;  /* 0x00000000fffff984 */ /* 0x000fe20000000800 */
[----:B------:R-:W-:Y:S01]  /*1e40*/  @!PT LDS RZ, [RZ] ;  /* 0x00000000fffff984 */ /* 0x000fe20000000800 */
[----:B------:R1:W-:Y:S06]  /*1e50*/  MEMBAR.ALL.CTA ;  /* 0x0000000000007992 */ /* 0x0003ec0000008000 */
[----:B-1----:R-:W1:Y:S01]  /*1e60*/  FENCE.VIEW.ASYNC.S ;  /* 0x00000000000073c6 */ /* 0x002e620000000000 */
[----:B------:R-:W-:-:S04]  /*1e70*/  PRMT R2, RZ, 0x654, R2 ;  /* 0x00000654ff027816 */ /* 0x000fc80000000002 */
[----:B-1----:R1:W-:Y:S01]  /*1e80*/  SYNCS.ARRIVE.TRANS64.RED.A1T0 RZ, [R2+URZ], RZ ;  /* 0x000000ff02ff79a7 */ /* 0x0023e200081004ff */
[----:B--2---:R-:W-:-:S13]  /*1e90*/  LOP3.LUT P2, RZ, R6, 0x1, RZ, 0xc0, !PT ;  /* 0x0000000106ff7812 */ /* 0x004fda000784c0ff */
[----:B------:R-:W-:Y:S01]  /*1ea0*/  @P2 SHF.R.U32.HI R3, RZ, 0x10, R5 ;  /* 0x00000010ff032819 */ /* 0x000fe20000011605 */
[----:B------:R-:W-:Y:S01]  /*1eb0*/  VOTEU.ANY UP0, P2 ;  /* 0x0000000000ff7886 */ /* 0x000fe20001000100 */
[----:B------:R-:W-:Y:S02]  /*1ec0*/  @P2 MOV R11, R4 ;  /* 0x00000004000b2202 */ /* 0x000fe40000000f00 */
[----:B------:R-:W-:Y:S02]  /*1ed0*/  @P2 R2UR.BROADCAST UR8, R3 ;  /* 0x00000000030822ca */ /* 0x000fe400008e0000 */
[----:B------:R-:W-:-:S11]  /*1ee0*/  @P2 LOP3.LUT R8, R5, 0xffff, RZ, 0xc0, !PT ;  /* 0x0000ffff05082812 */ /* 0x000fd600078ec0ff */
[----:B------:R-:W-:Y:S01]  /*1ef0*/  @UP0 UMOV UR36, UR8 ;  /* 0x0000000800240c82 */ /* 0x000fe20008000000 */
[----:B-1----:R-:W-:Y:S05]  /*1f00*/  @!P0 BRA `(.L_x_34) ;  /* 0x0000000000b88947 */ /* 0x002fea0003800000 */
[----:B------:R-:W4:Y:S01]  /*1f10*/  LDC.64 R4, c[0x0][0xb18] ;  /* 0x0002c600ff047b82 */ /* 0x000f220000000a00 */
[----:B------:R-:W-:-:S07]  /*1f20*/  ISETP.NE.AND P3, PT, R72, 0x1, PT ;  /* 0x000000014800780c */ /* 0x000fce0003f65270 */
[----:B------:R-:W1:Y:S08]  /*1f30*/  LDC.64 R6, c[0x0][0xb10] ;  /* 0x0002c400ff067b82 */ /* 0x000e700000000a00 */
[----:B------:R-:W2:Y:S08]  /*1f40*/  LDC R16, c[0x0][0xb20] ;  /* 0x0002c800ff107b82 */ /* 0x000eb00000000800 */
[----:B------:R-:W3:Y:S01]  /*1f50*/  LDC R18, c[0x0][0xb0c] ;  /* 0x0002c300ff127b82 */ /* 0x000ee20000000800 */
[----:B----4-:R-:W-:Y:S01]  /*1f60*/  IMAD.HI.U32 R17, R0, R5, RZ ;  /* 0x0000000500117227 */ /* 0x010fe200078e00ff */
[----:B------:R-:W-:-:S03]  /*1f70*/  ISETP.NE.AND P0, PT, R4, 0x1, PT ;  /* 0x000000010400780c */ /* 0x000fc60003f05270 */
[----:B------:R-:W-:-:S03]  /*1f80*/  IMAD.HI.U32 R5, R8, R5, RZ ;  /* 0x0000000508057227 */ /* 0x000fc600078e00ff */
[----:B------:R-:W4:Y:S01]  /*1f90*/  LDC.64 R2, c[0x0][0xb28] ;  /* 0x0002ca00ff027b82 */ /* 0x000f220000000a00 */
[----:B-1----:R-:W-:-:S04]  /*1fa0*/  IMAD.HI.U32 R20, R9, R6, RZ ;  /* 0x0000000609147227 */ /* 0x002fc800078e00ff */
[----:B------:R-:W-:Y:S01]  /*1fb0*/  IMAD.HI.U32 R22, R11, R6, RZ ;  /* 0x000000060b167227 */ /* 0x000fe200078e00ff */
[----:B------:R-:W-:Y:S02]  /*1fc0*/  SHF.R.U32.HI R20, RZ, R7, R20 ;  /* 0x00000007ff147219 */ /* 0x000fe40000011614 */
[-C--:B--2---:R-:W-:Y:S02]  /*1fd0*/  SHF.R.U32.HI R17, RZ, R16.reuse, R17 ;  /* 0x00000010ff117219 */ /* 0x084fe40000011611 */
[----:B------:R-:W-:Y:S02]  /*1fe0*/  SHF.R.U32.HI R5, RZ, R16, R5 ;  /* 0x00000010ff057219 */ /* 0x000fe40000011605 */
[----:B------:R-:W-:Y:S02]  /*1ff0*/  SEL R17, R0, R17, !P0 ;  /* 0x0000001100117207 */ /* 0x000fe40004000000 */
[----:B------:R-:W-:Y:S02]  /*2000*/  SHF.R.U32.HI R22, RZ, R7, R22 ;  /* 0x00000007ff167219 */ /* 0x000fe40000011616 */
[----:B---3--:R-:W-:-:S02]  /*2010*/  ISETP.NE.AND P1, PT, R18, 0x1, PT ;  /* 0x000000011200780c */ /* 0x008fc40003f25270 */
[----:B------:R-:W-:Y:S02]  /*2020*/  SEL R5, R8, R5, !P0 ;  /* 0x0000000508057207 */ /* 0x000fe40004000000 */
[----:B------:R-:W-:Y:S02]  /*2030*/  SEL R19, R9, R20, !P1 ;  /* 0x0000001409137207 */ /* 0x000fe40004800000 */
[----:B------:R-:W-:Y:S01]  /*2040*/  SEL R7, R11, R22, !P1 ;  /* 0x000000160b077207 */ /* 0x000fe20004800000 */
[----:B----4-:R-:W-:-:S04]  /*2050*/  IMAD.HI.U32 R20, R17, R2, RZ ;  /* 0x0000000211147227 */ /* 0x010fc800078e00ff */
[----:B------:R-:W-:Y:S01]  /*2060*/  IMAD.HI.U32 R6, R19, R2, RZ ;  /* 0x0000000213067227 */ /* 0x000fe200078e00ff */
[----:B------:R-:W-:-:S04]  /*2070*/  @P3 SHF.R.U32.HI R17, RZ, R3, R20 ;  /* 0x00000003ff113219 */ /* 0x000fc80000011614 */
[----:B------:R-:W-:Y:S01]  /*2080*/  @P3 SHF.R.U32.HI R19, RZ, R3, R6 ;  /* 0x00000003ff133219 */ /* 0x000fe20000011606 */
[----:B------:R-:W-:-:S04]  /*2090*/  IMAD R17, R72, R17, RZ ;  /* 0x0000001148117224 */ /* 0x000fc800078e02ff */
[----:B------:R-:W-:Y:S01]  /*20a0*/  IMAD R6, R72, R19, RZ ;  /* 0x0000001348067224 */ /* 0x000fe200078e02ff */
[C---:B------:R-:W-:Y:S02]  /*20b0*/  ISETP.GE.AND P0, PT, R5.reuse, R17, PT ;  /* 0x000000110500720c */ /* 0x040fe40003f06270 */
[----:B------:R-:W-:Y:S02]  /*20c0*/  IADD3 R17, PT, PT, -R5, RZ, RZ ;  /* 0x000000ff05117210 */ /* 0x000fe40007ffe1ff */
[----:B------:R-:W-:Y:S01]  /*20d0*/  ISETP.GE.OR P0, PT, R7, R6, P0 ;  /* 0x000000060700720c */ /* 0x000fe20000706670 */
[----:B------:R-:W-:-:S04]  /*20e0*/  IMAD.HI.U32 R6, R5, R2, RZ ;  /* 0x0000000205067227 */ /* 0x000fc800078e00ff */
[----:B------:R-:W-:Y:S01]  /*20f0*/  IMAD R8, R4, R17, R8 ;  /* 0x0000001104087224 */ /* 0x000fe200078e0208 */
[----:B------:R-:W-:-:S04]  /*2100*/  SHF.R.U32.HI R6, RZ, R3, R6 ;  /* 0x00000003ff067219 */ /* 0x000fc80000011606 */
[----:B------:R-:W-:-:S03]  /*2110*/  SEL R6, R5, R6, !P3 ;  /* 0x0000000605067207 */ /* 0x000fc60005800000 */
[----:B------:R-:W-:-:S04]  /*2120*/  @!P0 IMAD.HI.U32 R16, R7, R2, RZ ;  /* 0x0000000207108227 */ /* 0x000fc800078e00ff */
[----:B------:R-:W-:Y:S01]  /*2130*/  IMAD.MOV R2, RZ, RZ, -R6 ;  /* 0x000000ffff027224 */ /* 0x000fe200078e0a06 */
[----:B------:R-:W-:-:S03]  /*2140*/  @!P0 SHF.R.U32.HI R16, RZ, R3, R16 ;  /* 0x00000003ff108219 */ /* 0x000fc60000011610 */
[----:B------:R-:W-:Y:S01]  /*2150*/  IMAD R2, R72, R2, R5 ;  /* 0x0000000248027224 */ /* 0x000fe200078e0205 */
        /* <DEDUP_REMOVED lines=9> */
.L_x_34:
[----:B------:R-:W1:Y:S02]  /*21f0*/  LDCU UR8, c[0x0][0xb30] ;  /* 0x00016600ff0877ac */ /* 0x000e640008000800 */
[----:B-1----:R-:W-:-:S09]  /*2200*/  UISETP.NE.AND UP0, UPT, UR8, 0x1, UPT ;  /* 0x000000010800788c */ /* 0x002fd2000bf05270 */
[----:B------:R-:W-:Y:S05]  /*2210*/  BRA.U UP0, `(.L_x_35) ;  /* 0x0000000100407547 */ /* 0x000fea000b800000 */
[----:B------:R-:W1:Y:S08]  /*2220*/  LDC.64 R4, c[0x0][0xb10] ;  /* 0x0002c400ff047b82 */ /* 0x000e700000000a00 */
[----:B------:R-:W2:Y:S08]  /*2230*/  LDC.64 R2, c[0x0][0xb18] ;  /* 0x0002c600ff027b82 */ /* 0x000eb00000000a00 */
[----:B------:R-:W3:Y:S08]  /*2240*/  LDC R6, c[0x0][0xb20] ;  /* 0x0002c800ff067b82 */ /* 0x000ef00000000800 */
[----:B------:R-:W4:Y:S01]  /*2250*/  LDC R16, c[0x0][0xb0c] ;  /* 0x0002c300ff107b82 */ /* 0x000f220000000800 */
[----:B-1----:R-:W-:-:S05]  /*2260*/  IMAD.HI.U32 R4, R11, R4, RZ ;  /* 0x000000040b047227 */ /* 0x002fca00078e00ff */
[----:B------:R-:W-:Y:S01]  /*2270*/  SHF.R.U32.HI R4, RZ, R5, R4 ;  /* 0x00000005ff047219 */ /* 0x000fe20000011604 */
[----:B--2---:R-:W-:Y:S01]  /*2280*/  IMAD.HI.U32 R3, R8, R3, RZ ;  /* 0x0000000308037227 */ /* 0x004fe200078e00ff */
[----:B------:R-:W-:-:S04]  /*2290*/  ISETP.NE.AND P0, PT, R2, 0x1, PT ;  /* 0x000000010200780c */ /* 0x000fc80003f05270 */
[----:B---3--:R-:W-:-:S04]  /*22a0*/  SHF.R.U32.HI R3, RZ, R6, R3 ;  /* 0x00000006ff037219 */ /* 0x008fc80000011603 */
[----:B------:R-:W-:Y:S02]  /*22b0*/  SEL R3, R8, R3, !P0 ;  /* 0x0000000308037207 */ /* 0x000fe40004000000 */
[----:B----4-:R-:W-:-:S04]  /*22c0*/  ISETP.NE.AND P1, PT, R16, 0x1, PT ;  /* 0x000000011000780c */ /* 0x010fc80003f25270 */
[----:B------:R-:W-:-:S05]  /*22d0*/  SEL R4, R11, R4, !P1 ;  /* 0x000000040b047207 */ /* 0x000fca0004800000 */
[----:B------:R-:W-:Y:S02]  /*22e0*/  IMAD.IADD R5, R3, 0x1, -R4 ;  /* 0x0000000103057824 */ /* 0x000fe400078e0a04 */
[----:B------:R-:W-:Y:S02]  /*22f0*/  IMAD.IADD R3, R4, 0x1, -R3 ;  /* 0x0000000104037824 */ /* 0x000fe400078e0a03 */
[----:B------:R-:W-:Y:S02]  /*2300*/  IMAD R11, R5, R16, R11 ;  /* 0x00000010050b7224 */ /* 0x000fe400078e020b */
[----:B------:R-:W-:-:S07]  /*2310*/  IMAD R8, R3, R2, R8 ;  /* 0x0000000203087224 */ /* 0x000fce00078e0208 */
.L_x_35:
[----:B------:R-:W-:Y:S01]  /*2320*/  VIADD R14, R14, 0x1 ;  /* 0x000000010e0e7836 */ /* 0x000fe20000000000 */
[----:B------:R-:W-:Y:S01]  /*2330*/  PLOP3.LUT P1, PT, PT, PT, PT, 0x80, 0x8 ;  /* 0x000000000008781c */ /* 0x000fe20003f2f070 */
[----:B------:R-:W-:Y:S02]  /*2340*/  IMAD.IADD R21, R11, 0x1, R170 ;  /* 0x000000010b157824 */ /* 0x000fe400078e02aa */
[----:B------:R-:W-:Y:S01]  /*2350*/  IMAD.IADD R20, R8, 0x1, R147 ;  /* 0x0000000108147824 */ /* 0x000fe200078e0293 */
[----:B------:R-:W-:-:S04]  /*2360*/  ISETP.NE.AND P0, PT, R14, 0x2, PT ;  /* 0x000000020e00780c */ /* 0x000fc80003f05270 */
[----:B------:R-:W-:Y:S02]  /*2370*/  SEL R2, RZ, 0x1, P0 ;  /* 0x00000001ff027807 */ /* 0x000fe40000000000 */
[----:B------:R-:W-:Y:S02]  /*2380*/  SEL R14, R14, RZ, P0 ;  /* 0x000000ff0e0e7207 */ /* 0x000fe40000000000 */
[----:B------:R-:W-:Y:S01]  /*2390*/  LOP3.LUT R13, R13, R2, RZ, 0x3c, !PT ;  /* 0x000000020d0d7212 */ /* 0x000fe200078e3cff */
[----:B------:R-:W-:Y:S06]  /*23a0*/  @P2 BRA `(.L_x_36) ;  /* 0xfffffff000a02947 */ /* 0x000fec000383ffff */
[----:B------:R-:W-:Y:S01]  /*23b0*/  UIADD3 UR4, UPT, UPT, UR4, 0x60, URZ ;  /* 0x0000006004047890 */ /* 0x000fe2000fffe0ff */
[----:B------:R-:W-:-:S03]  /*23c0*/  SHF.L.U32 R3, R15, 0x1f, RZ ;  /* 0x0000001f0f037819 */ /* 0x000fc600000006ff */
[----:B------:R-:W-:-:S09]  /*23d0*/  ULEA UR5, UR6, UR4, 0x3 ;  /* 0x0000000406057291 */ /* 0x000fd2000f8e18ff */
[----:B------:R-:W1:Y:S02]  /*23e0*/  SYNCS.PHASECHK.TRANS64.TRYWAIT P0, [UR5], R3 ;  /* 0x00000003ff0075a7 */ /* 0x000e640008001105 */
[----:B-1----:R-:W-:Y:S05]  /*23f0*/  @!P0 BRA `(.L_x_37) ;  /* 0x0000006400088947 */ /* 0x002fea0003800000 */
.L_x_120:
[----:B------:R-:W-:-:S04]  /*2400*/  UIADD3 UR6, UPT, UPT, UR6, 0x1, URZ ;  /* 0x0000000106067890 */ /* 0x000fc8000fffe0ff */
[----:B------:R-:W-:-:S04]  /*2410*/  UISETP.NE.AND UP0, UPT, UR6, 0xc, UPT ;  /* 0x0000000c0600788c */ /* 0x000fc8000bf05270 */
[----:B------:R-:W-:Y:S02]  /*2420*/  USEL UR7, URZ, 0x1, UP0 ;  /* 0x00000001ff077887 */ /* 0x000fe40008000000 */
[----:B------:R-:W-:-:S04]  /*2430*/  USEL UR6, UR6, URZ, UP0 ;  /* 0x000000ff06067287 */ /* 0x000fc80008000000 */
[----:B------:R-:W-:Y:S01]  /*2440*/  ULEA UR5, UR6, UR4, 0x3 ;  /* 0x0000000406057291 */ /* 0x000fe2000f8e18ff */
[----:B------:R-:W-:-:S04]  /*2450*/  LOP3.LUT R2, R15, UR7, RZ, 0x3c, !PT ;  /* 0x000000070f027c12 */ /* 0x000fc8000f8e3cff */
[----:B-1----:R-:W-:-:S04]  /*2460*/  SHF.L.U32 R3, R2, 0x1f, RZ ;  /* 0x0000001f02037819 */ /* 0x002fc800000006ff */
[----:B------:R-:W1:Y:S02]  /*2470*/  SYNCS.PHASECHK.TRANS64.TRYWAIT P0, [UR5], R3 ;  /* 0x00000003ff0075a7 */ /* 0x000e640008001105 */
[----:B-1----:R-:W-:Y:S05]  /*2480*/  @!P0 BRA `(.L_x_38) ;  /* 0x0000006000fc8947 */ /* 0x002fea0003800000 */
.L_x_122:
        /* <DEDUP_REMOVED lines=9> */
.L_x_124:
        /* <DEDUP_REMOVED lines=9> */
.L_x_126:
        /* <DEDUP_REMOVED lines=9> */
.L_x_128:
        /* <DEDUP_REMOVED lines=9> */
.L_x_130:
        /* <DEDUP_REMOVED lines=9> */
.L_x_132:
        /* <DEDUP_REMOVED lines=9> */
.L_x_134:
        /* <DEDUP_REMOVED lines=9> */
.L_x_136:
        /* <DEDUP_REMOVED lines=9> */
.L_x_138:
        /* <DEDUP_REMOVED lines=9> */
.L_x_140:
[----:B------:R-:W-:-:S04]  /*29a0*/  UIADD3 UR6, UPT, UPT, UR6, 0x1, URZ ;  /* 0x0000000106067890 */ /* 0x000fc8000fffe0ff */
[----:B------:R-:W-:-:S04]  /*29b0*/  UISETP.NE.AND UP0, UPT, UR6, 0xc, UPT ;  /* 0x0000000c0600788c */ /* 0x000fc8000bf05270 */
[----:B------:R-:W-:Y:S02]  /*29c0*/  USEL UR5, URZ, 0x1, UP0 ;  /* 0x00000001ff057887 */ /* 0x000fe40008000000 */
[----:B------:R-:W-:-:S04]  /*29d0*/  USEL UR6, UR6, URZ, UP0 ;  /* 0x000000ff06067287 */ /* 0x000fc80008000000 */
[----:B------:R-:W-:Y:S01]  /*29e0*/  ULEA UR6, UR6, UR4, 0x3 ;  /* 0x0000000406067291 */ /* 0x000fe2000f8e18ff */
[----:B-1----:R-:W-:-:S04]  /*29f0*/  LOP3.LUT R3, R2, UR5, RZ, 0x3c, !PT ;  /* 0x0000000502037c12 */ /* 0x002fc8000f8e3cff */
[----:B------:R-:W-:Y:S01]  /*2a00*/  SHF.L.U32 R3, R3, 0x1f, RZ ;  /* 0x0000001f03037819 */ /* 0x000fe200000006ff */
[----:B----4-:R-:W-:-:S07]  /*2a10*/  IMAD.U32 R0, RZ, RZ, UR6 ;  /* 0x00000006ff007e24 */ /* 0x010fce000f8e00ff */
.L_x_48:
[----:B-1----:R1:W2:Y:S02]  /*2a20*/  SYNCS.PHASECHK.TRANS64.TRYWAIT P0, [R0+URZ], R3 ;  /* 0x00000003000075a7 */ /* 0x0022a400080011ff */
[----:B--2---:R-:W-:Y:S05]  /*2a30*/  @!P0 NANOSLEEP.SYNCS 0x989680 ;  /* 0x009896800000895d */ /* 0x004fea0003900000 */
[----:B------:R-:W2:Y:S02]  /*2a40*/  @!P0 SYNCS.PHASECHK.TRANS64 P0, [R0+URZ], R3 ;  /* 0x00000003000085a7 */ /* 0x000ea400080010ff */
[----:B--2---:R-:W-:Y:S05]  /*2a50*/  @P0 EXIT ;  /* 0x000000000000094d */ /* 0x004fea0003800000 */
[----:B------:R-:W-:Y:S05]  /*2a60*/  BRA `(.L_x_48) ;  /* 0xfffffffc00ec7947 */ /* 0x000fea000383ffff */
.L_x_18:
[----:B------:R-:W-:-:S04]  /*2a70*/  UISETP.NE.AND UP1, UPT, UR37, URZ, UPT ;  /* 0x000000ff2500728c */ /* 0x000fc8000bf25270 */
[----:B------:R-:W-:-:S09]  /*2a80*/  UISETP.NE.OR UP1, UPT, UR8, 0x1, UP1 ;  /* 0x000000010800788c */ /* 0x000fd20008f25670 */
[----:B------:R-:W-:Y:S05]  /*2a90*/  BRA.U UP1, `(.L_x_49) ;  /* 0x0000000501487547 */ /* 0x000fea000b800000 */
[----:B------:R-:W-:Y:S01]  /*2aa0*/  ISETP.NE.AND P2, PT, R2, RZ, PT ;  /* 0x000000ff0200720c */ /* 0x000fe20003f45270 */
[----:B------:R-:W-:Y:S01]  /*2ab0*/  IMAD.MOV.U32 R12, RZ, RZ, 0x1 ;  /* 0x00000001ff0c7424 */ /* 0x000fe200078e00ff */
[----:B------:R-:W-:Y:S02]  /*2ac0*/  CS2R R10, SRZ ;  /* 0x00000000000a7805 */ /* 0x000fe4000001ff00 */
[----:B------:R-:W-:Y:S01]  /*2ad0*/  CS2R R8, SRZ ;  /* 0x0000000000087805 */ /* 0x000fe2000001ff00 */
[----:B------:R-:W-:Y:S01]  /*2ae0*/  UMOV UR4, 0x400 ;  /* 0x0000040000047882 */ /* 0x000fe20000000000 */
[----:B------:R-:W-:Y:S01]  /*2af0*/  UMOV UR6, URZ ;  /* 0x000000ff00067c82 */ /* 0x000fe20008000000 */
[----:B------:R-:W-:-:S12]  /*2b00*/  ULEA UR37, UR37, UR4, 0x18 ;  /* 0x0000000425257291 */ /* 0x000fd8000f8ec0ff */
.L_x_53:
[----:B------:R-:W-:Y:S02]  /*2b10*/  LEA R0, R8, UR37, 0x3 ;  /* 0x0000002508007c11 */ /* 0x000fe4000f8e18ff */
[----:B------:R-:W-:-:S03]  /*2b20*/  SHF.L.U32 R5, R9, 0x1f, RZ ;  /* 0x0000001f09057819 */ /* 0x000fc600000006ff */
[----:B------:R-:W-:Y:S01]  /*2b30*/  VIADD R4, R0, 0x160 ;  /* 0x0000016000047836 */ /* 0x000fe20000000000 */
[----:B------:R-:W1:Y:S02]  /*2b40*/  SYNCS.PHASECHK.TRANS64.TRYWAIT P0, [R0+URZ+0x150], R5 ;  /* 0x00015005000075a7 */ /* 0x000e6400080011ff */
[----:B-1----:R-:W-:Y:S05]  /*2b50*/  @!P0 BRA `(.L_x_50) ;  /* 0x0000006000388947 */ /* 0x002fea0003800000 */
.L_x_141:
[----:B------:R-:W-:Y:S01]  /*2b60*/  ULEA UR5, UR6, UR37, 0x3 ;  /* 0x0000002506057291 */ /* 0x000fe2000f8e18ff */
[----:B------:R-:W-:Y:S02]  /*2b70*/  PRMT R4, RZ, 0x654, R4 ;  /* 0x00000654ff047816 */ /* 0x000fe40000000004 */
[----:B-1----:R-:W-:Y:S01]  /*2b80*/  SHF.L.U32 R5, R12, 0x1f, RZ ;  /* 0x0000001f0c057819 */ /* 0x002fe200000006ff */
[----:B------:R-:W-:Y:S01]  /*2b90*/  UIADD3 UR4, UPT, UPT, UR5, 0xf0, URZ ;  /* 0x000000f005047890 */ /* 0x000fe2000fffe0ff */
[----:B------:R1:W-:Y:S05]  /*2ba0*/  SYNCS.ARRIVE.TRANS64.RED.A1T0 RZ, [R4+URZ], RZ ;  /* 0x000000ff04ff79a7 */ /* 0x0003ea00081004ff */
[----:B------:R-:W-:Y:S01]  /*2bb0*/  IMAD.U32 R7, RZ, RZ, UR4 ;  /* 0x00000004ff077e24 */ /* 0x000fe2000f8e00ff */
[----:B------:R-:W2:Y:S04]  /*2bc0*/  SYNCS.PHASECHK.TRANS64.TRYWAIT P0, [UR5+0x100], R5 ;  /* 0x00010005ff0075a7 */ /* 0x000ea80008001105 */
[----:B------:R-:W-:Y:S01]  /*2bd0*/  PRMT R6, R2, 0x654, R7 ;  /* 0x0000065402067816 */ /* 0x000fe20000000007 */
[----:B-1----:R-:W-:Y:S01]  /*2be0*/  @!P2 IMAD.MOV.U32 R4, RZ, RZ, 0x10 ;  /* 0x00000010ff04a424 */ /* 0x002fe200078e00ff */
[----:B--2---:R-:W-:Y:S06]  /*2bf0*/  @!P0 BRA `(.L_x_51) ;  /* 0x0000006000248947 */ /* 0x004fec0003800000 */
.L_x_143:
[----:B------:R-:W-:Y:S01]  /*2c00*/  ULEA UR4, UR6, UR37, 0x4 ;  /* 0x0000002506047291 */ /* 0x000fe2000f8e20ff */
[----:B------:R-:W-:Y:S01]  /*2c10*/  SEL R3, R6, R3, !P2 ;  /* 0x0000000306037207 */ /* 0x000fe20005000000 */
[----:B------:R-:W-:Y:S01]  /*2c20*/  UIADD3 UR5, UPT, UPT, UR5, 0xf0, URZ ;  /* 0x000000f005057890 */ /* 0x000fe2000fffe0ff */
[----:B-1----:R-:W-:Y:S01]  /*2c30*/  LEA R0, R11, UR37, 0x3 ;  /* 0x000000250b007c11 */ /* 0x002fe2000f8e18ff */
[----:B------:R-:W-:Y:S01]  /*2c40*/  UIADD3 UR4, UPT, UPT, UR4, 0x180, URZ ;  /* 0x0000018004047890 */ /* 0x000fe2000fffe0ff */
[----:B------:R-:W-:Y:S01]  /*2c50*/  SHF.L.U32 R5, R10, 0x1f, RZ ;  /* 0x0000001f0a057819 */ /* 0x000fe200000006ff */
[----:B------:R1:W-:Y:S01]  /*2c60*/  @!P2 SYNCS.ARRIVE.TRANS64.RED RZ, [R3+URZ], R4 ;  /* 0x0000000403ffa9a7 */ /* 0x0003e200080004ff */
[----:B------:R-:W-:Y:S01]  /*2c70*/  UIADD3 UR6, UPT, UPT, UR6, 0x1, URZ ;  /* 0x0000000106067890 */ /* 0x000fe2000fffe0ff */
[----:B------:R-:W-:-:S03]  /*2c80*/  VIADD R8, R8, 0x1 ;  /* 0x0000000108087836 */ /* 0x000fc60000000000 */
[----:B------:R-:W-:Y:S02]  /*2c90*/  UISETP.NE.AND UP0, UPT, UR6, 0x2, UPT ;  /* 0x000000020600788c */ /* 0x000fe4000bf05270 */
[----:B------:R-:W-:Y:S06]  /*2ca0*/  UGETNEXTWORKID.BROADCAST [UR4], [UR5] ;  /* 0x00000000040073ca */ /* 0x000fec0008000100 */
[----:B------:R-:W-:Y:S01]  /*2cb0*/  USEL UR4, URZ, 0x1, UP0 ;  /* 0x00000001ff047887 */ /* 0x000fe20008000000 */
[----:B------:R-:W-:Y:S01]  /*2cc0*/  ISETP.NE.AND P0, PT, R8, 0x2, PT ;  /* 0x000000020800780c */ /* 0x000fe20003f05270 */
[----:B------:R-:W-:Y:S01]  /*2cd0*/  USEL UR6, UR6, URZ, UP0 ;  /* 0x000000ff06067287 */ /* 0x000fe20008000000 */
[----:B------:R-:W2:Y:S03]  /*2ce0*/  SYNCS.PHASECHK.TRANS64.TRYWAIT P1, [R0+URZ+0xf0], R5 ;  /* 0x0000f005000075a7 */ /* 0x000ea600080211ff */
[----:B------:R-:W-:Y:S01]  /*2cf0*/  LOP3.LUT R12, R12, UR4, RZ, 0x3c, !PT ;  /* 0x000000040c0c7c12 */ /* 0x000fe2000f8e3cff */
[----:B-12---:R-:W-:Y:S07]  /*2d00*/  @!P1 BRA `(.L_x_52) ;  /* 0x0000005c00f89947 */ /* 0x006fee0003800000 */
.L_x_144:
[C---:B------:R-:W-:Y:S01]  /*2d10*/  LEA R4, R11.reuse, UR37, 0x4 ;  /* 0x000000250b047c11 */ /* 0x040fe2000f8e20ff */
[----:B-1----:R-:W-:Y:S01]  /*2d20*/  VIADD R0, R0, 0x100 ;  /* 0x0000010000007836 */ /* 0x002fe20000000000 */
[----:B------:R-:W-:Y:S01]  /*2d30*/  SEL R8, R8, RZ, P0 ;  /* 0x000000ff08087207 */ /* 0x000fe20000000000 */
[----:B------:R-:W-:-:S03]  /*2d40*/  VIADD R11, R11, 0x1 ;  /* 0x000000010b0b7836 */ /* 0x000fc60000000000 */
[----:B------:R-:W1:Y:S01]  /*2d50*/  LDS.128 R4, [R4+0x180] ;  /* 0x0001800004047984 */ /* 0x000e620000000c00 */
[----:B------:R-:W-:Y:S02]  /*2d60*/  PRMT R0, RZ, 0x654, R0 ;  /* 0x00000654ff007816 */ /* 0x000fe40000000000 */
[C---:B------:R-:W-:Y:S01]  /*2d70*/  ISETP.NE.AND P1, PT, R11.reuse, 0x2, PT ;  /* 0x000000020b00780c */ /* 0x040fe20003f25270 */
[----:B------:R-:W-:Y:S01]  /*2d80*/  @!PT LDS RZ, [RZ] ;  /* 0x00000000fffff984 */ /* 0x000fe20000000800 */
[----:B------:R-:W-:Y:S01]  /*2d90*/  @!PT LDS RZ, [RZ] ;  /* 0x00000000fffff984 */ /* 0x000fe20000000800 */
[----:B------:R-:W-:Y:S01]  /*2da0*/  @!PT LDS RZ, [RZ] ;  /* 0x00000000fffff984 */ /* 0x000fe20000000800 */
[----:B------:R-:W-:Y:S01]  /*2db0*/  @!PT LDS RZ, [RZ] ;  /* 0x00000000fffff984 */ /* 0x000fe20000000800 */
[----:B------:R2:W-:Y:S06]  /*2dc0*/  MEMBAR.ALL.CTA ;  /* 0x0000000000007992 */ /* 0x0005ec0000008000 */
[----:B--2---:R-:W2:Y:S01]  /*2dd0*/  FENCE.VIEW.ASYNC.S ;  /* 0x00000000000073c6 */ /* 0x004ea20000000000 */
[----:B------:R-:W-:Y:S01]  /*2de0*/  SEL R11, R11, RZ, P1 ;  /* 0x000000ff0b0b7207 */ /* 0x000fe20000800000 */
[----:B--2---:R2:W-:Y:S01]  /*2df0*/  SYNCS.ARRIVE.TRANS64.RED.A1T0 RZ, [R0+URZ], RZ ;  /* 0x000000ff00ff79a7 */ /* 0x0045e200081004ff */
[----:B-1----:R-:W-:-:S02]  /*2e00*/  LOP3.LUT P3, RZ, R6, 0x1, RZ, 0xc0, !PT ;  /* 0x0000000106ff7812 */ /* 0x002fc4000786c0ff */
[----:B------:R-:W-:-:S04]  /*2e10*/  SEL R5, RZ, 0x1, P1 ;  /* 0x00000001ff057807 */ /* 0x000fc80000800000 */
[----:B------:R-:W-:Y:S02]  /*2e20*/  LOP3.LUT R10, R10, R5, RZ, 0x3c, !PT ;  /* 0x000000050a0a7212 */ /* 0x000fe400078e3cff */
[----:B--2---:R-:W-:-:S04]  /*2e30*/  SEL R0, RZ, 0x1, P0 ;  /* 0x00000001ff007807 */ /* 0x004fc80000000000 */
[----:B------:R-:W-:Y:S01]  /*2e40*/  LOP3.LUT R9, R9, R0, RZ, 0x3c, !PT ;  /* 0x0000000009097212 */ /* 0x000fe200078e3cff */
[----:B------:R-:W-:Y:S06]  /*2e50*/  @P3 BRA `(.L_x_53) ;  /* 0xfffffffc002c3947 */ /* 0x000fec000383ffff */
[----:B------:R-:W-:Y:S01]  /*2e60*/  ULEA UR5, UR6, UR37, 0x3 ;  /* 0x0000002506057291 */ /* 0x000fe2000f8e18ff */
[----:B------:R-:W-:-:S08]  /*2e70*/  SHF.L.U32 R3, R12, 0x1f, RZ ;  /* 0x0000001f0c037819 */ /* 0x000fd000000006ff */
[----:B------:R-:W1:Y:S02]  /*2e80*/  SYNCS.PHASECHK.TRANS64 P0, [UR5+0x100], R3 ;  /* 0x00010003ff0075a7 */ /* 0x000e640008001005 */
[----:B-1----:R-:W-:Y:S05]  /*2e90*/  @P0 BRA `(.L_x_54) ;  /* 0x0000000000080947 */ /* 0x002fea0003800000 */
[----:B------:R-:W1:Y:S02]  /*2ea0*/  SYNCS.PHASECHK.TRANS64.TRYWAIT P0, [UR5+0x100], R3 ;  /* 0x00010003ff0075a7 */ /* 0x000e640008001105 */
[----:B-1----:R-:W-:Y:S05]  /*2eb0*/  @!P0 BRA `(.L_x_55) ;  /* 0x0000005c00a08947 */ /* 0x002fea0003800000 */
.L_x_54:
[----:B------:R-:W-:-:S04]  /*2ec0*/  UIADD3 UR4, UPT, UPT, UR6, 0x1, URZ ;  /* 0x0000000106047890 */ /* 0x000fc8000fffe0ff */
[----:B------:R-:W-:-:S04]  /*2ed0*/  UISETP.NE.AND UP0, UPT, UR4, 0x2, UPT ;  /* 0x000000020400788c */ /* 0x000fc8000bf05270 */
[----:B------:R-:W-:Y:S02]  /*2ee0*/  USEL UR7, URZ, 0x1, UP0 ;  /* 0x00000001ff077887 */ /* 0x000fe40008000000 */
[----:B------:R-:W-:-:S04]  /*2ef0*/  USEL UR4, UR4, URZ, UP0 ;  /* 0x000000ff04047287 */ /* 0x000fc80008000000 */
[----:B------:R-:W-:Y:S01]  /*2f00*/  ULEA UR4, UR4, UR37, 0x3 ;  /* 0x0000002504047291 */ /* 0x000fe2000f8e18ff */
[----:B-1----:R-:W-:-:S04]  /*2f10*/  LOP3.LUT R3, R12, UR7, RZ, 0x3c, !PT ;  /* 0x000000070c037c12 */ /* 0x002fc8000f8e3cff */
[----:B------:R-:W-:-:S04]  /*2f20*/  SHF.L.U32 R0, R3, 0x1f, RZ ;  /* 0x0000001f03007819 */ /* 0x000fc800000006ff */
[----:B------:R-:W1:Y:S02]  /*2f30*/  SYNCS.PHASECHK.TRANS64 P0, [UR4+0x100], R0 ;  /* 0x00010000ff0075a7 */ /* 0x000e640008001004 */
[----:B-1----:R-:W-:Y:S05]  /*2f40*/  @P0 EXIT ;  /* 0x000000000000094d */ /* 0x002fea0003800000 */
[----:B------:R-:W-:Y:S02]  /*2f50*/  SHF.L.U32 R3, R3, 0x1f, RZ ;  /* 0x0000001f03037819 */ /* 0x000fe400000006ff */
[----:B------:R-:W-:-:S07]  /*2f60*/  MOV R0, UR4 ;  /* 0x0000000400007c02 */ /* 0x000fce0008000f00 */
.L_x_56:
[----:B-1----:R1:W2:Y:S02]  /*2f70*/  SYNCS.PHASECHK.TRANS64.TRYWAIT P0, [R0+URZ+0x100], R3 ;  /* 0x00010003000075a7 */ /* 0x0022a400080011ff */
[----:B--2---:R-:W-:Y:S05]  /*2f80*/  @!P0 NANOSLEEP.SYNCS 0x989680 ;  /* 0x009896800000895d */ /* 0x004fea0003900000 */
[----:B------:R-:W2:Y:S02]  /*2f90*/  @!P0 SYNCS.PHASECHK.TRANS64 P0, [R0+URZ+0x100], R3 ;  /* 0x00010003000085a7 */ /* 0x000ea400080010ff */
[----:B--2---:R-:W-:Y:S05]  /*2fa0*/  @P0 EXIT ;  /* 0x000000000000094d */ /* 0x004fea0003800000 */
[----:B------:R-:W-:Y:S05]  /*2fb0*/  BRA `(.L_x_56) ;  /* 0xfffffffc00ec7947 */ /* 0x000fea000383ffff */
.L_x_49:
[----:B------:R-:W-:-:S09]  /*2fc0*/  UISETP.NE.AND UP1, UPT, UR8, URZ, UPT ;  /* 0x000000ff0800728c */ /* 0x000fd2000bf25270 */
[----:B------:R-:W-:Y:S05]  /*2fd0*/  BRA.U UP1, `(.L_x_57) ;  /* 0x0000000d017c7547 */ /* 0x000fea000b800000 */
[----:B------:R-:W-:Y:S01]  /*2fe0*/  UMOV UR4, 0x40 ;  /* 0x0000004000047882 */ /* 0x000fe20000000000 */
[----:B------:R-:W-:Y:S01]  /*2ff0*/  NOP ;  /* 0x0000000000007918 */ /* 0x000fe20000000000 */
[----:B------:R-:W-:Y:S01]  /*3000*/  ULEA UR4, UR37, UR4, 0x18 ;  /* 0x0000000425047291 */ /* 0x000fe2000f8ec0ff */
[----:B------:R-:W-:Y:S02]  /*3010*/  UMOV UR5, 0x400 ;  /* 0x0000040000057882 */ /* 0x000fe40000000000 */
[----:B------:R-:W-:-:S06]  /*3020*/  ULEA UR37, UR37, UR5, 0x18 ;  /* 0x0000000525257291 */ /* 0x000fcc000f8ec0ff */
[----:B------:R-:W1:Y:S02]  /*3030*/  LDS.U8 R0, [UR4+0x1c] ;  /* 0x00001c04ff007984 */ /* 0x000e640008000000 */
[----:B-1----:R-:W-:-:S13]  /*3040*/  ISETP.NE.AND P0, PT, R0, RZ, PT ;  /* 0x000000ff0000720c */ /* 0x002fda0003f05270 */
[----:B------:R-:W-:Y:S05]  /*3050*/  @P0 BRA `(.L_x_58) ;  /* 0x0000000000580947 */ /* 0x000fea0003800000 */
[----:B------:R-:W-:-:S13]  /*3060*/  ELECT P0, URZ, PT ;  /* 0x0000000000ff782f */ /* 0x000fda0003800000 */
[----:B------:R-:W-:Y:S05]  /*3070*/  @!P0 BRA `(.L_x_59) ;  /* 0x0000000000608947 */ /* 0x000fea0003800000 */
[----:B------:R-:W-:Y:S01]  /*3080*/  UMOV UR5, 0x10 ;  /* 0x0000001000057882 */ /* 0x000fe20000000000 */
[----:B------:R-:W-:Y:S01]  /*3090*/  HFMA2 R0, -RZ, RZ, 0, 5.9604644775390625e-08 ;  /* 0x00000001ff007431 */ /* 0x000fe200000001ff */
[----:B------:R-:W-:-:S03]  /*30a0*/  MOV R2, 0xffff ;  /* 0x0000ffff00027802 */ /* 0x000fc60000000f00 */
[----:B------:R-:W-:Y:S04]  /*30b0*/  DEPBAR.LE SB1, 0x36 ;  /* 0x00009d800000791a */ /* 0x000fe80000000000 */
[----:B------:R-:W1:Y:S02]  /*30c0*/  UTCATOMSWS.FIND_AND_SET.ALIGN UP0, UR5, UR5 ;  /* 0x00000005000575e3 */ /* 0x000e640008000800 */
[----:B-1----:R-:W-:Y:S01]  /*30d0*/  MOV R3, UR5 ;  /* 0x0000000500037c02 */ /* 0x002fe20008000f00 */
[----:B------:R-:W-:Y:S06]  /*30e0*/  BRA.U UP0, `(.L_x_60) ;  /* 0x0000000100187547 */ /* 0x000fec000b800000 */
.L_x_61:
[----:B------:R-:W-:Y:S05]  /*30f0*/  NANOSLEEP 0x64 ;  /* 0x000000640000795d */ /* 0x000fea0003800000 */
[----:B------:R-:W-:-:S05]  /*3100*/  UMOV UR5, 0x10 ;  /* 0x0000001000057882 */ /* 0x000fca0000000000 */
[----:B------:R-:W-:Y:S04]  /*3110*/  DEPBAR.LE SB1, 0x36 ;  /* 0x00009d800000791a */ /* 0x000fe80000000000 */
[----:B------:R-:W1:Y:S02]  /*3120*/  UTCATOMSWS.FIND_AND_SET.ALIGN UP0, UR5, UR5 ;  /* 0x00000005000575e3 */ /* 0x000e640008000800 */
[----:B-1----:R-:W-:Y:S01]  /*3130*/  MOV R3, UR5 ;  /* 0x0000000500037c02 */ /* 0x002fe20008000f00 */
[----:B------:R-:W-:Y:S05]  /*3140*/  BRA.U !UP0, `(.L_x_61) ;  /* 0xfffffffd08e87547 */ /* 0x000fea000b83ffff */
.L_x_60:
[-C--:B------:R-:W-:Y:S02]  /*3150*/  SHF.L.U32 R2, R2, R3.reuse, RZ ;  /* 0x0000000302027219 */ /* 0x080fe400000006ff */
[----:B------:R-:W-:Y:S01]  /*3160*/  SHF.L.U32 R0, R0, R3, RZ ;  /* 0x0000000300007219 */ /* 0x000fe200000006ff */
[----:B------:R-:W-:Y:S02]  /*3170*/  IMAD.SHL.U32 R3, R3, 0x20, RZ ;  /* 0x0000002003037824 */ /* 0x000fe400078e00ff */
[----:B------:R1:W-:Y:S04]  /*3180*/  ATOMS.OR RZ, [UR4+0x14], R2 ;  /* 0x00001402ffff798c */ /* 0x0003e8000b000004 */
[----:B------:R1:W-:Y:S04]  /*3190*/  ATOMS.OR RZ, [UR4+0x18], R0 ;  /* 0x00001800ffff798c */ /* 0x0003e8000b000004 */
[----:B------:R1:W-:Y:S01]  /*31a0*/  STS [UR37+0x1a0], R3 ;  /* 0x0001a003ff007988 */ /* 0x0003e20008000825 */
[----:B------:R-:W-:Y:S05]  /*31b0*/  BRA `(.L_x_59) ;  /* 0x0000000000107947 */ /* 0x000fea0003800000 */
.L_x_58:
[----:B------:R-:W-:Y:S02]  /*31c0*/  MOV R0, 0xffffffff ;  /* 0xffffffff00007802 */ /* 0x000fe40000000f00 */
[----:B------:R-:W-:-:S03]  /*31d0*/  MOV R2, 0x3200 ;  /* 0x0000320000027802 */ /* 0x000fc60000000f00 */
[----:B------:R1:W-:Y:S04]  /*31e0*/  STS [UR37+0x1a0], R0 ;  /* 0x0001a000ff007988 */ /* 0x0003e80008000825 */
[----:B-1-3-5:R-:W-:Y:S05]  /*31f0*/  CALL.REL.NOINC `($__internal_1_$__cuda_sm10x_tcgen05_guardrail_trap_phase_invalid_during_alloc) ;  /* 0x00000060005c7944 */ /* 0x02afea0003c00000 */
.L_x_59:
[----:B------:R-:W-:Y:S05]  /*3200*/  WARPSYNC.ALL ;  /* 0x0000000000007948 */ /* 0x000fea0003800000 */
[----:B------:R-:W2:Y:S01]  /*3210*/  S2UR UR6, SR_CgaCtaId ;  /* 0x00000000000679c3 */ /* 0x000ea20000008800 */
[----:B------:R-:W-:Y:S01]  /*3220*/  UMOV UR4, 0x400 ;  /* 0x0000040000047882 */ /* 0x000fe20000000000 */
[----:B------:R-:W-:-:S06]  /*3230*/  NOP ;  /* 0x0000000000007918 */ /* 0x000fcc0000000000 */
[----:B------:R-:W-:Y:S06]  /*3240*/  BAR.ARV 0x6, 0xa0 ;  /* 0x0182800000007b1d */ /* 0x000fec0000002000 */
[----:B------:R-:W4:Y:S01]  /*3250*/  LDCU UR7, c[0x0][0x38c] ;  /* 0x00007180ff0777ac */ /* 0x000f220008000800 */
[----:B------:R-:W-:Y:S01]  /*3260*/  IMAD.MOV.U32 R11, RZ, RZ, 0x1 ;  /* 0x00000001ff0b7424 */ /* 0x000fe200078e00ff */
[----:B------:R-:W-:Y:S01]  /*3270*/  CS2R R8, SRZ ;  /* 0x0000000000087805 */ /* 0x000fe2000001ff00 */
[----:B------:R-:W-:Y:S01]  /*3280*/  IMAD.MOV.U32 R10, RZ, RZ, RZ ;  /* 0x000000ffff0a7224 */ /* 0x000fe200078e00ff */
[----:B------:R-:W-:Y:S01]  /*3290*/  UMOV UR18, URZ ;  /* 0x000000ff00127c82 */ /* 0x000fe20008000000 */
[----:B------:R-:W-:Y:S01]  /*32a0*/  UMOV UR17, URZ ;  /* 0x000000ff00117c82 */ /* 0x000fe20008000000 */
[----:B------:R-:W-:Y:S01]  /*32b0*/  UMOV UR22, 0x0 ;  /* 0x0000000000167882 */ /* 0x000fe20000000000 */
[----:B------:R-:W-:Y:S01]  /*32c0*/  UMOV UR23, 0x8200490 ;  /* 0x0820049000177882 */ /* 0x000fe20000000000 */
[----:B------:R-:W-:Y:S01]  /*32d0*/  UMOV UR20, 0x0 ;  /* 0x0000000000147882 */ /* 0x000fe20000000000 */
[----:B------:R-:W-:Y:S01]  /*32e0*/  UMOV UR21, 0x8200490 ;  /* 0x0820049000157882 */ /* 0x000fe20000000000 */
[----:B--2---:R-:W-:Y:S01]  /*32f0*/  ULEA UR6, UR6, UR4, 0x18 ;  /* 0x0000000406067291 */ /* 0x004fe2000f8ec0ff */
[----:B------:R-:W2:Y:S03]  /*3300*/  LDCU UR4, c[0x0][0x38c] ;  /* 0x00007180ff0477ac */ /* 0x000ea60008000800 */
[----:B------:R-:W-:-:S02]  /*3310*/  UIADD3 UR11, UPT, UPT, UR6, 0x8400, URZ ;  /* 0x00008400060b7890 */ /* 0x000fc4000fffe0ff */
[----:B----4-:R-:W-:-:S03]  /*3320*/  UIADD3 UR7, UPT, UPT, UR7, 0x3f, URZ ;  /* 0x0000003f07077890 */ /* 0x010fc6000fffe0ff */
[----:B-1----:R-:W1:Y:S01]  /*3330*/  LDS R0, [UR6+0x1a0] ;  /* 0x0001a006ff007984 */ /* 0x002e620008000800 */
[----:B------:R-:W-:Y:S02]  /*3340*/  UIADD3 UR12, UPT, UPT, UR6, 0x20400, URZ ;  /* 0x00020400060c7890 */ /* 0x000fe4000fffe0ff */
[----:B------:R-:W-:Y:S02]  /*3350*/  USHF.R.S32.HI UR5, URZ, 0x1f, UR7 ;  /* 0x0000001fff057899 */ /* 0x000fe40008011407 */
[----:B------:R-:W-:Y:S02]  /*3360*/  USHF.R.U32.HI UR11, URZ, 0x4, UR11 ;  /* 0x00000004ff0b7899 */ /* 0x000fe4000801160b */
[----:B------:R-:W-:Y:S02]  /*3370*/  ULEA.HI UR5, UR5, UR7, URZ, 0x6 ;  /* 0x0000000705057291 */ /* 0x000fe4000f8f30ff */
[----:B------:R-:W-:Y:S02]  /*3380*/  USHF.R.U32.HI UR12, URZ, 0x4, UR12 ;  /* 0x00000004ff0c7899 */ /* 0x000fe4000801160c */
[----:B------:R-:W-:-:S02]  /*3390*/  USHF.R.S32.HI UR5, URZ, 0x6, UR5 ;  /* 0x00000006ff057899 */ /* 0x000fc40008011405 */
[----:B------:R-:W-:Y:S02]  /*33a0*/  ULOP3.LUT UR11, UR11, 0x3fff, URZ, 0xc0, !UPT ;  /* 0x00003fff0b0b7892 */ /* 0x000fe4000f8ec0ff */
[----:B------:R-:W-:Y:S02]  /*33b0*/  UISETP.LT.AND UP0, UPT, UR5, 0x1, UPT ;  /* 0x000000010500788c */ /* 0x000fe4000bf01270 */
[----:B------:R-:W-:Y:S02]  /*33c0*/  ULOP3.LUT UR12, UR12, 0x3fff, URZ, 0xc0, !UPT ;  /* 0x00003fff0c0c7892 */ /* 0x000fe4000f8ec0ff */
[----:B------:R-:W-:Y:S02]  /*33d0*/  USEL UR10, UR5, 0x1, !UP0 ;  /* 0x00000001050a7887 */ /* 0x000fe4000c000000 */
[----:B------:R-:W-:Y:S02]  /*33e0*/  ULOP3.LUT UR11, UR11, 0x10000, URZ, 0xfc, !UPT ;  /* 0x000100000b0b7892 */ /* 0x000fe4000f8efcff */
[----:B------:R-:W-:-:S02]  /*33f0*/  ULOP3.LUT UR12, UR12, 0x10000, URZ, 0xfc, !UPT ;  /* 0x000100000c0c7892 */ /* 0x000fc4000f8efcff */
[----:B------:R-:W-:Y:S02]  /*3400*/  UIADD3 UR10, UPT, UPT, -UR10, URZ, URZ ;  /* 0x000000ff0a0a7290 */ /* 0x000fe4000fffe1ff */
[----:B--2---:R-:W-:Y:S01]  /*3410*/  UISETP.GE.AND UP3, UPT, UR4, 0x1, UPT ;  /* 0x000000010400788c */ /* 0x004fe2000bf66270 */
[----:B-1----:R-:W-:-:S15]  /*3420*/  R2UR UR19, R0 ;  /* 0x00000000001372ca */ /* 0x002fde00000e0000 */
.L_x_68:
[----:B------:R-:W-:Y:S02]  /*3430*/  LEA R0, R10, UR6, 0x3 ;  /* 0x000000060a007c11 */ /* 0x000fe4000f8e18ff */
[----:B------:R-:W-:Y:S02]  /*3440*/  SHF.L.U32 R5, R9, 0x1f, RZ ;  /* 0x0000001f09057819 */ /* 0x000fe400000006ff */
[----:B------:R-:W-:Y:S01]  /*3450*/  PLOP3.LUT P0, PT, PT, PT, UP3, 0x80, 0x8 ;  /* 0x000000000008781c */ /* 0x000fe20003f0f038 */
[----:B------:R-:W-:Y:S01]  /*3460*/  VIADD R3, R0, 0x100 ;  /* 0x0000010000037836 */ /* 0x000fe20000000000 */
[----:B-1----:R-:W1:Y:S02]  /*3470*/  SYNCS.PHASECHK.TRANS64.TRYWAIT P1, [R0+URZ+0xf0], R5 ;  /* 0x0000f005000075a7 */ /* 0x002e6400080211ff */
[----:B-1--4-:R-:W-:Y:S09]  /*3480*/  @!P1 BRA `(.L_x_62) ;  /* 0x0000005800449947 */ /* 0x012ff20003800000 */
.L_x_146:
[----:B------:R-:W-:Y:S01]  /*3490*/  LEA R4, R10, UR6, 0x4 ;  /* 0x000000060a047c11 */ /* 0x000fe2000f8e20ff */
[----:B------:R-:W-:Y:S01]  /*34a0*/  @UP3 ULEA UR4, UR17, UR6, 0x3 ;  /* 0x0000000611043291 */ /* 0x000fe2000f8e18ff */
[----:B------:R-:W-:Y:S01]  /*34b0*/  PLOP3.LUT P2, PT, PT, PT, PT, 0x80, 0x8 ;  /* 0x000000000008781c */ /* 0x000fe20003f4f070 */
[----:B------:R-:W-:Y:S01]  /*34c0*/  ULEA UR8, UR18, UR6, 0x3 ;  /* 0x0000000612087291 */ /* 0x000fe2000f8e18ff */
[----:B------:R-:W-:Y:S01]  /*34d0*/  PRMT R3, RZ, 0x654, R3 ;  /* 0x00000654ff037816 */ /* 0x000fe20000000003 */
[----:B------:R-:W-:Y:S01]  /*34e0*/  ULEA UR9, UR18, UR19, 0x7 ;  /* 0x0000001312097291 */ /* 0x000fe2000f8e38ff */
[----:B-1----:R-:W1:Y:S01]  /*34f0*/  LDS.128 R4, [R4+0x180] ;  /* 0x0001800004047984 */ /* 0x002e620000000c00 */
[----:B------:R-:W-:Y:S02]  /*3500*/  @P0 SHF.L.U32 R2, R8, 0x1f, RZ ;  /* 0x0000001f08020819 */ /* 0x000fe400000006ff */
[----:B------:R-:W-:Y:S01]  /*3510*/  SHF.L.U32 R0, R11, 0x1f, RZ ;  /* 0x0000001f0b007819 */ /* 0x000fe200000006ff */
[----:B------:R-:W-:Y:S01]  /*3520*/  @!PT LDS RZ, [RZ] ;  /* 0x00000000fffff984 */ /* 0x000fe20000000800 */
[----:B------:R-:W-:Y:S01]  /*3530*/  @!PT LDS RZ, [RZ] ;  /* 0x00000000fffff984 */ /* 0x000fe20000000800 */
[----:B------:R-:W-:Y:S01]  /*3540*/  @!PT LDS RZ, [RZ] ;  /* 0x00000000fffff984 */ /* 0x000fe20000000800 */
[----:B------:R-:W-:Y:S01]  /*3550*/  @!PT LDS RZ, [RZ] ;  /* 0x00000000fffff984 */ /* 0x000fe20000000800 */
[----:B------:R2:W-:Y:S06]  /*3560*/  MEMBAR.ALL.CTA ;  /* 0x0000000000007992 */ /* 0x0005ec0000008000 */
[----:B--2---:R-:W2:Y:S02]  /*3570*/  FENCE.VIEW.ASYNC.S ;  /* 0x00000000000073c6 */ /* 0x004ea40000000000 */
[----:B--2---:R2:W-:Y:S01]  /*3580*/  SYNCS.ARRIVE.TRANS64.RED.A1T0 RZ, [R3+URZ], RZ ;  /* 0x000000ff03ff79a7 */ /* 0x0045e200081004ff */
[----:B------:R2:W4:Y:S01]  /*3590*/  @P0 SYNCS.PHASECHK.TRANS64.TRYWAIT P2, [UR4], R2 ;  /* 0x00000002ff0005a7 */ /* 0x0005220008041104 */
[----:B-1----:R-:W-:Y:S01]  /*35a0*/  LOP3.LUT P1, RZ, R6, 0x1, RZ, 0xc0, !PT ;  /* 0x0000000106ff7812 */ /* 0x002fe2000782c0ff */
[----:B------:R-:W1:Y:S02]  /*35b0*/  SYNCS.PHASECHK.TRANS64.TRYWAIT P0, [UR8+0x130], R0 ;  /* 0x00013000ff0075a7 */ /* 0x000e640008001108 */
[----:B-12-4-:R-:W-:Y:S10]  /*35c0*/  @!P0 BRA `(.L_x_63) ;  /* 0x0000005800088947 */ /* 0x016ff40003800000 */
.L_x_148:
[----:B------:R-:W-:Y:S01]  /*35d0*/  IADD3 R10, PT, PT, R10, 0x1, RZ ;  /* 0x000000010a0a7810 */ /* 0x000fe20007ffe0ff */
[----:B------:R-:W-:Y:S06]  /*35e0*/  BRA.U !UP3, `(.L_x_64) ;  /* 0x000000010b987547 */ /* 0x000fec000b800000 */
[----:B------:R-:W-:Y:S01]  /*35f0*/  UPLOP3.LUT UP4, UPT, UPT, UPT, UPT, 0x40, 0x4 ;  /* 0x000000000004789c */ /* 0x000fe20003f8e870 */
[----:B------:R-:W-:Y:S01]  /*3600*/  UMOV UR16, UR10 ;  /* 0x0000000a00107c82 */ /* 0x000fe20008000000 */
[----:B------:R-:W-:Y:S01]  /*3610*/  UMOV UR15, UR5 ;  /* 0x00000005000f7c82 */ /* 0x000fe20008000000 */
[----:B------:R-:W-:-:S08]  /*3620*/  UMOV UR14, UR17 ;  /* 0x00000011000e7c82 */ /* 0x000fd00008000000 */
.L_x_67:
[----:B------:R-:W-:Y:S02]  /*3630*/  UIADD3 UR16, UPT, UPT, UR16, 0x1, URZ ;  /* 0x0000000110107890 */ /* 0x000fe4000fffe0ff */
[----:B--2---:R-:W-:Y:S02]  /*3640*/  ULEA UR7, UR14, UR6, 0x3 ;  /* 0x000000060e077291 */ /* 0x004fe4000f8e18ff */
[----:B------:R-:W-:Y:S01]  /*3650*/  UISETP.NE.AND UP0, UPT, UR16, URZ, UPT ;  /* 0x000000ff1000728c */ /* 0x000fe2000bf05270 */
[----:B----4-:R-:W-:Y:S10]  /*3660*/  @P2 BRA `(.L_x_65) ;  /* 0x00000000000c2947 */ /* 0x010ff40003800000 */
[----:B-1----:R-:W-:Y:S04]  /*3670*/  SHF.L.U32 R3, R8, 0x1f, RZ ;  /* 0x0000001f08037819 */ /* 0x002fe800000006ff */
[----:B------:R-:W1:Y:S02]  /*3680*/  SYNCS.PHASECHK.TRANS64.TRYWAIT P0, [UR7], R3 ;  /* 0x00000003ff0075a7 */ /* 0x000e640008001107 */
[----:B-1----:R-:W-:Y:S05]  /*3690*/  @!P0 BRA `(.L_x_66) ;  /* 0x0000005400ec8947 */ /* 0x002fea0003800000 */
.L_x_65:
[----:B------:R-:W-:Y:S01]  /*36a0*/  UISETP.NE.AND UP1, UPT, UR15, 0x1, UPT ;  /* 0x000000010f00788c */ /* 0x000fe2000bf25270 */
[----:B------:R-:W-:Y:S01]  /*36b0*/  PLOP3.LUT P2, PT, PT, PT, PT, 0x80, 0x8 ;  /* 0x000000000008781c */ /* 0x000fe20003f4f070 */
[----:B------:R-:W-:Y:S02]  /*36c0*/  UIADD3 UR17, UPT, UPT, UR14, 0x1, URZ ;  /* 0x000000010e117890 */ /* 0x000fe4000fffe0ff */
[----:B------:R-:W-:Y:S02]  /*36d0*/  ULEA UR24, UR14, UR12, 0x9 ;  /* 0x0000000c0e187291 */ /* 0x000fe4000f8e48ff */
[----:B------:R-:W-:Y:S01]  /*36e0*/  UISETP.NE.AND UP2, UPT, UR17, 0xc, UPT ;  /* 0x0000000c1100788c */ /* 0x000fe2000bf45270 */
[----:B------:R-:W-:Y:S01]  /*36f0*/  PLOP3.LUT P0, PT, PT, PT, UP1, 0x80, 0x8 ;  /* 0x000000000008781c */ /* 0x000fe20003f0f018 */
[----:B------:R-:W-:Y:S02]  /*3700*/  ULEA UR26, UR14, UR11, 0x9 ;  /* 0x0000000b0e1a7291 */ /* 0x000fe4000f8e48ff */
[----:B------:R-:W-:Y:S02]  /*3710*/  USEL UR13, URZ, 0x1, UP2 ;  /* 0x00000001ff0d7887 */ /* 0x000fe40009000000 */
[----:B------:R-:W-:Y:S02]  /*3720*/  USEL UR17, UR17, URZ, UP2 ;  /* 0x000000ff11117287 */ /* 0x000fe40009000000 */
[----:B------:R-:W-:Y:S02]  /*3730*/  UIADD3 UR30, UPT, UPT, UR24, 0x2, URZ ;  /* 0x00000002181e7890 */ /* 0x000fe4000fffe0ff */
[----:B------:R-:W-:Y:S01]  /*3740*/  @UP1 ULEA UR4, UR17, UR6, 0x3 ;  /* 0x0000000611041291 */ /* 0x000fe2000f8e18ff */
[----:B------:R-:W-:Y:S01]  /*3750*/  LOP3.LUT R8, R8, UR13, RZ, 0x3c, !PT ;  /* 0x0000000d08087c12 */ /* 0x000fe2000f8e3cff */
[----:B------:R-:W-:Y:S02]  /*3760*/  UIADD3 UR28, UPT, UPT, UR26, 0x2, URZ ;  /* 0x000000021a1c7890 */ /* 0x000fe4000fffe0ff */
[----:B------:R-:W-:Y:S01]  /*3770*/  UIADD3 UR7, UPT, UPT, UR7, 0x60, URZ ;  /* 0x0000006007077890 */ /* 0x000fe2000fffe0ff */
[----:B-1----:R-:W-:Y:S01]  /*3780*/  @P0 SHF.L.U32 R0, R8, 0x1f, RZ ;  /* 0x0000001f08000819 */ /* 0x002fe200000006ff */
[----:B------:R-:W-:Y:S01]  /*3790*/  UMOV UR25, 0x80004020 ;  /* 0x8000402000197882 */ /* 0x000fe20000000000 */
[----:B------:R-:W-:Y:S01]  /*37a0*/  UMOV UR27, 0x80004020 ;  /* 0x80004020001b7882 */ /* 0x000fe20000000000 */
[----:B------:R-:W-:Y:S01]  /*37b0*/  UMOV UR31, 0x80004020 ;  /* 0x80004020001f7882 */ /* 0x000fe20000000000 */
[----:B------:R2:W4:Y:S01]  /*37c0*/  @P0 SYNCS.PHASECHK.TRANS64.TRYWAIT P2, [UR4], R0 ;  /* 0x00000000ff0005a7 */ /* 0x0005220008041104 */
[----:B------:R-:W-:Y:S01]  /*37d0*/  UIADD3 UR15, UPT, UPT, UR15, -0x1, URZ ;  /* 0xffffffff0f0f7890 */ /* 0x000fe2000fffe0ff */
[----:B------:R2:W-:Y:S01]  /*37e0*/  UTCQMMA gdesc[UR26], gdesc[UR24], tmem[UR9], tmem[UR22], idesc[UR23], UP4 ;  /* 0x00ff16181a0075ea */ /* 0x0005e2000a000309 */
[----:B------:R-:W-:Y:S01]  /*37f0*/  UPLOP3.LUT UP4, UPT, UPT, UPT, UPT, 0x80, 0x8 ;  /* 0x000000000008789c */ /* 0x000fe20003f8f070 */
[----:B------:R-:W-:Y:S01]  /*3800*/  UMOV UR29, 0x80004020 ;  /* 0x80004020001d7882 */ /* 0x000fe20000000000 */
[----:B------:R-:W-:Y:S01]  /*3810*/  UMOV UR14, UR17 ;  /* 0x00000011000e7c82 */ /* 0x000fe20008000000 */
[----:B------:R2:W-:Y:S01]  /*3820*/  UTCQMMA gdesc[UR28], gdesc[UR30], tmem[UR9], tmem[UR20], idesc[UR21], UPT ;  /* 0x00ff141e1c0075ea */ /* 0x0005e2000b800309 */
[----:B------:R2:W-:Y:S01]  /*3830*/  UTCBAR [UR7], URZ ;  /* 0x000000ff070073e9 */ /* 0x0005e200080000ff */
[----:B------:R-:W-:Y:S06]  /*3840*/  BRA.U UP0, `(.L_x_67) ;  /* 0xfffffffd00787547 */ /* 0x000fec000b83ffff */
.L_x_64:
[----:B------:R-:W-:Y:S01]  /*3850*/  UIADD3 UR18, UPT, UPT, UR18, 0x1, URZ ;  /* 0x0000000112127890 */ /* 0x000fe2000fffe0ff */
[C---:B------:R-:W-:Y:S01]  /*3860*/  ISETP.NE.AND P0, PT, R10.reuse, 0x2, PT ;  /* 0x000000020a00780c */ /* 0x040fe20003f05270 */
[----:B------:R-:W-:Y:S02]  /*3870*/  UIADD3 UR8, UPT, UPT, UR8, 0x110, URZ ;  /* 0x0000011008087890 */ /* 0x000fe4000fffe0ff */
[----:B------:R-:W-:Y:S01]  /*3880*/  UISETP.NE.AND UP0, UPT, UR18, 0x4, UPT ;  /* 0x000000041200788c */ /* 0x000fe2000bf05270 */
[----:B-12---:R-:W-:Y:S02]  /*3890*/  SEL R0, RZ, 0x1, P0 ;  /* 0x00000001ff007807 */ /* 0x006fe40000000000 */
[----:B------:R-:W-:Y:S01]  /*38a0*/  SEL R10, R10, RZ, P0 ;  /* 0x000000ff0a0a7207 */ /* 0x000fe20000000000 */
[----:B------:R-:W-:Y:S01]  /*38b0*/  USEL UR4, URZ, 0x1, UP0 ;  /* 0x00000001ff047887 */ /* 0x000fe20008000000 */
[----:B------:R-:W-:Y:S01]  /*38c0*/  LOP3.LUT R9, R9, R0, RZ, 0x3c, !PT ;  /* 0x0000000009097212 */ /* 0x000fe200078e3cff */
[----:B------:R-:W-:Y:S01]  /*38d0*/  USEL UR18, UR18, URZ, UP0 ;  /* 0x000000ff12127287 */ /* 0x000fe20008000000 */
[----:B------:R1:W-:Y:S03]  /*38e0*/  UTCBAR [UR8], URZ ;  /* 0x000000ff080073e9 */ /* 0x0003e600080000ff */
[----:B------:R-:W-:Y:S01]  /*38f0*/  LOP3.LUT R11, R11, UR4, RZ, 0x3c, !PT ;  /* 0x000000040b0b7c12 */ /* 0x000fe2000f8e3cff */
[----:B------:R-:W-:Y:S07]  /*3900*/  @P1 BRA `(.L_x_68) ;  /* 0xfffffff800c81947 */ /* 0x000fee000383ffff */
[----:B------:R-:W2:Y:S01]  /*3910*/  S2UR UR4, SR_CgaCtaId ;  /* 0x00000000000479c3 */ /* 0x000ea20000008800 */
[----:B------:R-:W-:Y:S01]  /*3920*/  ELECT P0, URZ, PT ;  /* 0x0000000000ff782f */ /* 0x000fe20003800000 */
[----:B------:R-:W-:Y:S01]  /*3930*/  IMAD.MOV.U32 R0, RZ, RZ, 0x1 ;  /* 0x00000001ff007424 */ /* 0x000fe200078e00ff */
[----:B------:R-:W-:Y:S01]  /*3940*/  UIADD3 UR6, UPT, UPT, UR6, 0x130, URZ ;  /* 0x0000013006067890 */ /* 0x000fe2000fffe0ff */
[----:B------:R-:W-:Y:S01]  /*3950*/  SHF.L.U32 R3, R11, 0x1f, RZ ;  /* 0x0000001f0b037819 */ /* 0x000fe200000006ff */
[----:B------:R-:W-:-:S03]  /*3960*/  UMOV UR5, 0x40 ;  /* 0x0000004000057882 */ /* 0x000fc60000000000 */
[----:B------:R-:W-:Y:S01]  /*3970*/  UVIRTCOUNT.DEALLOC.SMPOOL 0x80 ;  /* 0x000000800000784c */ /* 0x000fe20000000000 */
[----:B--2---:R-:W-:Y:S02]  /*3980*/  ULEA UR4, UR4, UR5, 0x18 ;  /* 0x0000000504047291 */ /* 0x004fe4000f8ec0ff */
[----:B------:R-:W-:-:S07]  /*3990*/  ULEA UR5, UR18, UR6, 0x3 ;  /* 0x0000000612057291 */ /* 0x000fce000f8e18ff */
[----:B------:R2:W-:Y:S02]  /*39a0*/  @P0 STS.U8 [UR4+0x1c], R0 ;  /* 0x00001c00ff000988 */ /* 0x0005e40008000004 */
[----:B------:R-:W3:Y:S02]  /*39b0*/  SYNCS.PHASECHK.TRANS64.TRYWAIT P0, [UR5], R3 ;  /* 0x00000003ff0075a7 */ /* 0x000ee40008001105 */
[----:B--23--:R-:W-:Y:S05]  /*39c0*/  @!P0 BRA `(.L_x_69) ;  /* 0x0000005400388947 */ /* 0x00cfea0003800000 */
.L_x_151:
[----:B------:R-:W-:-:S04]  /*39d0*/  UIADD3 UR7, UPT, UPT, UR18, 0x1, URZ ;  /* 0x0000000112077890 */ /* 0x000fc8000fffe0ff */
[----:B------:R-:W-:-:S04]  /*39e0*/  UISETP.NE.AND UP0, UPT, UR7, 0x4, UPT ;  /* 0x000000040700788c */ /* 0x000fc8000bf05270 */
[----:B-1----:R-:W-:Y:S02]  /*39f0*/  USEL UR8, URZ, 0x1, UP0 ;  /* 0x00000001ff087887 */ /* 0x002fe40008000000 */
[----:B------:R-:W-:-:S04]  /*3a00*/  USEL UR7, UR7, URZ, UP0 ;  /* 0x000000ff07077287 */ /* 0x000fc80008000000 */
[----:B------:R-:W-:Y:S01]  /*3a10*/  ULEA UR5, UR7, UR6, 0x3 ;  /* 0x0000000607057291 */ /* 0x000fe2000f8e18ff */
[----:B------:R-:W-:-:S04]  /*3a20*/  LOP3.LUT R2, R11, UR8, RZ, 0x3c, !PT ;  /* 0x000000080b027c12 */ /* 0x000fc8000f8e3cff */
[----:B--2---:R-:W-:-:S04]  /*3a30*/  SHF.L.U32 R3, R2, 0x1f, RZ ;  /* 0x0000001f02037819 */ /* 0x004fc800000006ff */
[----:B------:R-:W1:Y:S02]  /*3a40*/  SYNCS.PHASECHK.TRANS64.TRYWAIT P0, [UR5], R3 ;  /* 0x00000003ff0075a7 */ /* 0x000e640008001105 */
[----:B-1----:R-:W-:Y:S05]  /*3a50*/  @!P0 BRA `(.L_x_70) ;  /* 0x00000054002c8947 */ /* 0x002fea0003800000 */
.L_x_153:
        /* <DEDUP_REMOVED lines=9> */
.L_x_155:
[----:B------:R-:W-:-:S04]  /*3af0*/  UIADD3 UR7, UPT, UPT, UR7, 0x1, URZ ;  /* 0x0000000107077890 */ /* 0x000fc8000fffe0ff */
[----:B------:R-:W-:-:S04]  /*3b00*/  UISETP.NE.AND UP0, UPT, UR7, 0x4, UPT ;  /* 0x000000040700788c */ /* 0x000fc8000bf05270 */
[----:B------:R-:W-:Y:S02]  /*3b10*/  USEL UR5, URZ, 0x1, UP0 ;  /* 0x00000001ff057887 */ /* 0x000fe40008000000 */
[----:B------:R-:W-:-:S04]  /*3b20*/  USEL UR7, UR7, URZ, UP0 ;  /* 0x000000ff07077287 */ /* 0x000fc80008000000 */
[----:B------:R-:W-:Y:S01]  /*3b30*/  ULEA UR7, UR7, UR6, 0x3 ;  /* 0x0000000607077291 */ /* 0x000fe2000f8e18ff */
[----:B-1----:R-:W-:-:S04]  /*3b40*/  LOP3.LUT R3, R2, UR5, RZ, 0x3c, !PT ;  /* 0x0000000502037c12 */ /* 0x002fc8000f8e3cff */
[----:B------:R-:W-:-:S04]  /*3b50*/  SHF.L.U32 R3, R3, 0x1f, RZ ;  /* 0x0000001f03037819 */ /* 0x000fc800000006ff */
[----:B------:R-:W1:Y:S02]  /*3b60*/  SYNCS.PHASECHK.TRANS64.TRYWAIT P0, [UR7], R3 ;  /* 0x00000003ff0075a7 */ /* 0x000e640008001107 */
[----:B-1----:R-:W-:Y:S05]  /*3b70*/  @!P0 BRA `(.L_x_72) ;  /* 0x0000005400148947 */ /* 0x002fea0003800000 */
.L_x_157:
[----:B------:R-:W-:Y:S01]  /*3b80*/  NOP ;  /* 0x0000000000007918 */ /* 0x000fe20000000000 */
[----:B-1----:R-:W1:Y:S01]  /*3b90*/  LDS R0, [UR4+0x14] ;  /* 0x00001404ff007984 */ /* 0x002e620008000800 */
[----:B------:R-:W-:Y:S01]  /*3ba0*/  ULOP3.LUT UR6, UR19, 0xffff, URZ, 0xc0, !UPT ;  /* 0x0000ffff13067892 */ /* 0x000fe2000f8ec0ff */
[----:B------:R-:W-:Y:S01]  /*3bb0*/  UMOV UR8, 0xffff ;  /* 0x0000ffff00087882 */ /* 0x000fe20000000000 */
[----:B------:R-:W-:Y:S02]  /*3bc0*/  UMOV UR5, 0x1 ;  /* 0x0000000100057882 */ /* 0x000fe40000000000 */
[----:B------:R-:W-:-:S04]  /*3bd0*/  USHF.R.U32.HI UR6, URZ, 0x5, UR6 ;  /* 0x00000005ff067899 */ /* 0x000fc80008011606 */
[----:B------:R-:W-:Y:S02]  /*3be0*/  USHF.L.U32 UR8, UR8, UR6, URZ ;  /* 0x0000000608087299 */ /* 0x000fe400080006ff */
[----:B------:R-:W-:-:S04]  /*3bf0*/  USHF.L.U32 UR5, UR5, UR6, URZ ;  /* 0x0000000605057299 */ /* 0x000fc800080006ff */
[----:B-1----:R-:W-:-:S04]  /*3c00*/  LOP3.LUT R0, R0, UR8, RZ, 0xc0, !PT ;  /* 0x0000000800007c12 */ /* 0x002fc8000f8ec0ff */
[----:B------:R-:W-:-:S13]  /*3c10*/  ISETP.NE.AND P0, PT, R0, UR8, PT ;  /* 0x0000000800007c0c */ /* 0x000fda000bf05270 */
[----:B------:R-:W-:Y:S05]  /*3c20*/  @P0 BRA `(.L_x_73) ;  /* 0x0000000000580947 */ /* 0x000fea0003800000 */
[----:B------:R-:W1:Y:S02]  /*3c30*/  LDS R0, [UR4+0x18] ;  /* 0x00001804ff007984 */ /* 0x000e640008000800 */
[----:B-1----:R-:W-:-:S04]  /*3c40*/  LOP3.LUT R0, R0, UR5, RZ, 0xc0, !PT ;  /* 0x0000000500007c12 */ /* 0x002fc8000f8ec0ff */
[----:B------:R-:W-:-:S13]  /*3c50*/  ISETP.NE.AND P0, PT, R0, UR5, PT ;  /* 0x0000000500007c0c */ /* 0x000fda000bf05270 */
[----:B------:R-:W-:Y:S05]  /*3c60*/  @P0 BRA `(.L_x_74) ;  /* 0x00000000003c0947 */ /* 0x000fea0003800000 */
[----:B------:R-:W1:Y:S01]  /*3c70*/  S2R R2, SR_LANEID ;  /* 0x0000000000027919 */ /* 0x000e620000000000 */
[----:B------:R-:W-:Y:S01]  /*3c80*/  ULOP3.LUT UR8, URZ, UR8, URZ, 0x33, !UPT ;  /* 0x00000008ff087292 */ /* 0x000fe2000f8e33ff */
[----:B------:R-:W-:Y:S01]  /*3c90*/  LOP3.LUT R4, RZ, UR5, RZ, 0x33, !PT ;  /* 0x00000005ff047c12 */ /* 0x000fe2000f8e33ff */
[----:B------:R-:W-:Y:S02]  /*3ca0*/  VOTEU.ANY UR7, UPT, PT ;  /* 0x0000000000077886 */ /* 0x000fe400038e0100 */
[----:B------:R-:W-:Y:S01]  /*3cb0*/  UFLO.U32 UR7, UR7 ;  /* 0x00000007000772bd */ /* 0x000fe200080e0000 */
[----:B------:R-:W2:Y:S01]  /*3cc0*/  REDUX UR5, R4 ;  /* 0x00000000040573c4 */ /* 0x000ea20000000000 */
[----:B------:R-:W-:-:S06]  /*3cd0*/  IMAD.U32 R0, RZ, RZ, UR8 ;  /* 0x00000008ff007e24 */ /* 0x000fcc000f8e00ff */
[----:B------:R3:W-:Y:S01]  /*3ce0*/  UTCATOMSWS.AND URZ, UR8 ;  /* 0x0000000800ff79e3 */ /* 0x0007e20008000000 */
[----:B------:R-:W4:Y:S01]  /*3cf0*/  REDUX UR6, R0 ;  /* 0x00000000000673c4 */ /* 0x000f220000000000 */
[----:B-1----:R-:W-:Y:S01]  /*3d00*/  ISETP.EQ.U32.AND P0, PT, R2, UR7, PT ;  /* 0x0000000702007c0c */ /* 0x002fe2000bf02070 */
[----:B--2---:R-:W-:Y:S01]  /*3d10*/  IMAD.U32 R2, RZ, RZ, UR5 ;  /* 0x00000005ff027e24 */ /* 0x004fe2000f8e00ff */
[----:B----4-:R-:W-:-:S11]  /*3d20*/  MOV R3, UR6 ;  /* 0x0000000600037c02 */ /* 0x010fd60008000f00 */
[----:B------:R3:W-:Y:S04]  /*3d30*/  @P0 ATOMS.AND RZ, [UR4+0x14], R3 ;  /* 0x00001403ffff098c */ /* 0x0007e8000a800004 */
[----:B------:R3:W-:Y:S01]  /*3d40*/  @P0 ATOMS.AND RZ, [UR4+0x18], R2 ;  /* 0x00001802ffff098c */ /* 0x0007e2000a800004 */
[----:B------:R-:W-:Y:S05]  /*3d50*/  BRA `(.L_x_75) ;  /* 0x0000000000147947 */ /* 0x000fea0003800000 */
.L_x_74:
[----:B------:R-:W-:Y:S02]  /*3d60*/  MOV R2, 0x3d80 ;  /* 0x00003d8000027802 */ /* 0x000fe40000000f00 */
[----:B----45:R-:W-:Y:S05]  /*3d70*/  CALL.REL.NOINC `($__internal_0_$__cuda_sm10x_tcgen05_guardrail_trap_col_being_dealloced_not_returned_by_alloc) ;  /* 0x0000005400707944 */ /* 0x030fea0003c00000 */
[----:B------:R-:W-:Y:S05]  /*3d80*/  BRA `(.L_x_75) ;  /* 0x0000000000087947 */ /* 0x000fea0003800000 */
.L_x_73:
[----:B------:R-:W-:Y:S02]  /*3d90*/  MOV R2, 0x3db0 ;  /* 0x00003db000027802 */ /* 0x000fe40000000f00 */
[----:B----45:R-:W-:Y:S05]  /*3da0*/  CALL.REL.NOINC `($__internal_2_$__cuda_sm10x_tcgen05_guardrail_trap_unallocated_columns_being_dealloced) ;  /* 0x00000054007c7944 */ /* 0x030fea0003c00000 */
.L_x_75:
[----:B------:R-:W-:Y:S01]  /*3db0*/  NOP ;  /* 0x0000000000007918 */ /* 0x000fe20000000000 */
[----:B---3--:R-:W-:Y:S05]  /*3dc0*/  EXIT ;  /* 0x000000000000794d */ /* 0x008fea0003800000 */
.L_x_57:
[----:B------:R-:W-:-:S09]  /*3dd0*/  UISETP.NE.OR UP2, UPT, UR8, 0x3, !UP2 ;  /* 0x000000030800788c */ /* 0x000fd2000d745670 */
[----:B------:R-:W-:Y:S05]  /*3de0*/  BRA.U UP2, `(.L_x_76) ;  /* 0x0000000d02407547 */ /* 0x000fea000b800000 */
[----:B------:R-:W1:Y:S01]  /*3df0*/  LDC R0, c[0x0][0xb30] ;  /* 0x0002cc00ff007b82 */ /* 0x000e620000000800 */
[----:B------:R-:W2:Y:S01]  /*3e00*/  LDCU.64 UR8, c[0x0][0x888] ;  /* 0x00011100ff0877ac */ /* 0x000ea20008000a00 */
[----:B------:R-:W-:Y:S02]  /*3e10*/  HFMA2 R29, -RZ, RZ, 0, 0 ;  /* 0x00000000ff1d7431 */ /* 0x000fe400000001ff */
[----:B------:R-:W-:Y:S01]  /*3e20*/  IMAD.MOV.U32 R31, RZ, RZ, 0x1 ;  /* 0x00000001ff1f7424 */ /* 0x000fe200078e00ff */
[----:B------:R-:W-:Y:S01]  /*3e30*/  MOV R23, 0x2000 ;  /* 0x0000200000177802 */ /* 0x000fe20000000f00 */
[----:B------:R-:W4:Y:S01]  /*3e40*/  LDCU.64 UR4, c[0x0][0x890] ;  /* 0x00011200ff0477ac */ /* 0x000f220008000a00 */
[----:B------:R-:W-:Y:S01]  /*3e50*/  IMAD.MOV.U32 R30, RZ, RZ, RZ ;  /* 0x000000ffff1e7224 */ /* 0x000fe200078e00ff */
[----:B------:R-:W3:Y:S01]  /*3e60*/  LDC R19, c[0x0][0x370] ;  /* 0x0000dc00ff137b82 */ /* 0x000ee20000000800 */
[----:B------:R-:W-:Y:S01]  /*3e70*/  UMOV UR7, 0x400 ;  /* 0x0000040000077882 */ /* 0x000fe20000000000 */
[----:B------:R-:W-:-:S02]  /*3e80*/  UPLOP3.LUT UP1, UPT, UPT, UPT, UPT, 0x40, 0x4 ;  /* 0x000000000004789c */ /* 0x000fc40003f2e870 */
[----:B------:R-:W-:-:S04]  /*3e90*/  ULEA UR7, UR37, UR7, 0x18 ;  /* 0x0000000725077291 */ /* 0x000fc8000f8ec0ff */
[----:B------:R-:W3:Y:S01]  /*3ea0*/  LDC R2, c[0x0][0xb0c] ;  /* 0x0002c300ff027b82 */ /* 0x000ee20000000800 */
[----:B------:R-:W-:Y:S02]  /*3eb0*/  UIADD3 UR13, UPT, UPT, UR7, 0xc8, URZ ;  /* 0x000000c8070d7890 */ /* 0x000fe4000fffe0ff */
[----:B--2---:R-:W-:Y:S02]  /*3ec0*/  UISETP.NE.U32.AND UP2, UPT, UR8, URZ, UPT ;  /* 0x000000ff0800728c */ /* 0x004fe4000bf45070 */
[----:B------:R-:W-:Y:S02]  /*3ed0*/  UIADD3 UR17, UPT, UPT, UR7, 0xc0, URZ ;  /* 0x000000c007117890 */ /* 0x000fe4000fffe0ff */
[----:B----4-:R-:W-:Y:S01]  /*3ee0*/  UISETP.NE.U32.AND UP3, UPT, UR4, URZ, UPT ;  /* 0x000000ff0400728c */ /* 0x010fe2000bf65070 */
[----:B------:R-:W2:Y:S01]  /*3ef0*/  LDC R18, c[0x0][0xb20] ;  /* 0x0002c800ff127b82 */ /* 0x000ea20000000800 */
[----:B-1----:R-:W-:Y:S01]  /*3f00*/  ISETP.NE.AND P1, PT, R0, 0x1, PT ;  /* 0x000000010000780c */ /* 0x002fe20003f25270 */
[----:B------:R-:W-:-:S02]  /*3f10*/  UISETP.NE.AND.EX UP2, UPT, UR9, URZ, UPT, UP2 ;  /* 0x000000ff0900728c */ /* 0x000fc4000bf45320 */
[----:B------:R-:W-:Y:S02]  /*3f20*/  UPRMT UR13, UR37, 0x654, UR13 ;  /* 0x00000654250d7896 */ /* 0x000fe4000800000d */
[----:B------:R-:W-:Y:S02]  /*3f30*/  UISETP.NE.AND.EX UP3, UPT, UR5, URZ, UPT, UP3 ;  /* 0x000000ff0500728c */ /* 0x000fe4000bf65330 */
[----:B------:R-:W1:Y:S08]  /*3f40*/  LDC.64 R32, c[0x0][0x348] ;  /* 0x0000d200ff207b82 */ /* 0x000e700000000a00 */
[----:B------:R-:W4:Y:S08]  /*3f50*/  LDC.64 R16, c[0x0][0xb10] ;  /* 0x0002c400ff107b82 */ /* 0x000f300000000a00 */
[----:B------:R-:W1:Y:S08]  /*3f60*/  LDC.64 R6, c[0x0][0xb18] ;  /* 0x0002c600ff067b82 */ /* 0x000e700000000a00 */
[----:B------:R-:W1:Y:S08]  /*3f70*/  LDC.64 R4, c[0x0][0xb28] ;  /* 0x0002ca00ff047b82 */ /* 0x000e700000000a00 */
[----:B--23--:R-:W1:Y:S02]  /*3f80*/  LDC R22, c[0x0][0x374] ;  /* 0x0000dd00ff167b82 */ /* 0x00ce640000000800 */
.L_x_85:
[C---:B------:R-:W-:Y:S02]  /*3f90*/  LEA R0, R30.reuse, UR7, 0x3 ;  /* 0x000000071e007c11 */ /* 0x040fe4000f8e18ff */
[----:B------:R-:W-:Y:S02]  /*3fa0*/  SHF.L.U32 R3, R29, 0x1f, RZ ;  /* 0x0000001f1d037819 */ /* 0x000fe400000006ff */
[----:B------:R-:W-:Y:S02]  /*3fb0*/  LEA R24, R30, UR7, 0x4 ;  /* 0x000000071e187c11 */ /* 0x000fe4000f8e20ff */
[----:B--2---:R-:W2:Y:S02]  /*3fc0*/  SYNCS.PHASECHK.TRANS64.TRYWAIT P0, [R0+URZ+0xf0], R3 ;  /* 0x0000f003000075a7 */ /* 0x004ea400080011ff */
[----:B--2---:R-:W-:Y:S05]  /*3fd0*/  @!P0 BRA `(.L_x_77) ;  /* 0x0000005000148947 */ /* 0x004fea0003800000 */
.L_x_158:
[----:B------:R-:W-:Y:S01]  /*3fe0*/  ISETP.GE.AND P0, PT, R72, 0x1, PT ;  /* 0x000000014800780c */ /* 0x000fe20003f06270 */
[----:B------:R-:W3:Y:S01]  /*3ff0*/  LDS.128 R24, [R24+0x180] ;  /* 0x0001800018187984 */ /* 0x000ee20000000c00 */
[----:B--2---:R-:W-:Y:S01]  /*4000*/  VIADD R0, R0, 0x100 ;  /* 0x0000010000007836 */ /* 0x004fe20000000000 */
[----:B------:R-:W-:Y:S01]  /*4010*/  @!PT LDS RZ, [RZ] ;  /* 0x00000000fffff984 */ /* 0x000fe20000000800 */
[----:B------:R-:W-:Y:S01]  /*4020*/  @!PT LDS RZ, [RZ] ;  /* 0x00000000fffff984 */ /* 0x000fe20000000800 */
[----:B------:R-:W-:Y:S01]  /*4030*/  @!PT LDS RZ, [RZ] ;  /* 0x00000000fffff984 */ /* 0x000fe20000000800 */
[----:B------:R-:W-:Y:S01]  /*4040*/  @!PT LDS RZ, [RZ] ;  /* 0x00000000fffff984 */ /* 0x000fe20000000800 */
[----:B------:R2:W-:Y:S06]  /*4050*/  MEMBAR.ALL.CTA ;  /* 0x0000000000007992 */ /* 0x0005ec0000008000 */
[----:B--2---:R-:W2:Y:S01]  /*4060*/  FENCE.VIEW.ASYNC.S ;  /* 0x00000000000073c6 */ /* 0x004ea20000000000 */
[----:B------:R-:W-:Y:S04]  /*4070*/  PRMT R0, RZ, 0x654, R0 ;  /* 0x00000654ff007816 */ /* 0x000fe80000000000 */
[----:B--2---:R2:W-:Y:S01]  /*4080*/  SYNCS.ARRIVE.TRANS64.RED.A1T0 RZ, [R0+URZ], RZ ;  /* 0x000000ff00ff79a7 */ /* 0x0045e200081004ff */
[----:B---3--:R-:W-:Y:S11]  /*4090*/  LOP3.LUT P3, RZ, R26, 0x1, RZ, 0xc0, !PT ;  /* 0x000000011aff7812 */ /* 0x008ff6000786c0ff */
[----:B------:R-:W-:Y:S02]  /*40a0*/  @!UPT UIADD3 URZ, UPT, UPT, URZ, URZ, URZ ;  /* 0x000000fffffff290 */ /* 0x000fe4000fffe0ff */
[----:B------:R-:W-:Y:S02]  /*40b0*/  @P3 MOV R13, R24 ;  /* 0x00000018000d3202 */ /* 0x000fe40000000f00 */
[----:B------:R-:W-:Y:S01]  /*40c0*/  @P3 LOP3.LUT R8, R25, 0xffff, RZ, 0xc0, !PT ;  /* 0x0000ffff19083812 */ /* 0x000fe200078ec0ff */
[----:B--2---:R-:W-:Y:S06]  /*40d0*/  @!P0 BRA `(.L_x_78) ;  /* 0x0000000000a48947 */ /* 0x004fec0003800000 */
[----:B-1----:R-:W-:Y:S01]  /*40e0*/  IMAD.HI.U32 R35, R22, R7, RZ ;  /* 0x0000000716237227 */ /* 0x002fe200078e00ff */
[----:B------:R-:W-:Y:S02]  /*40f0*/  ISETP.NE.AND P0, PT, R6, 0x1, PT ;  /* 0x000000010600780c */ /* 0x000fe40003f05270 */
[----:B------:R-:W-:Y:S01]  /*4100*/  ISETP.NE.AND P2, PT, R72, 0x1, PT ;  /* 0x000000014800780c */ /* 0x000fe20003f45270 */
[----:B----4-:R-:W-:Y:S01]  /*4110*/  IMAD.HI.U32 R34, R19, R16, RZ ;  /* 0x0000001013227227 */ /* 0x010fe200078e00ff */
[----:B------:R-:W-:Y:S02]  /*4120*/  SHF.R.U32.HI R35, RZ, R18, R35 ;  /* 0x00000012ff237219 */ /* 0x000fe40000011623 */
[----:B------:R-:W-:Y:S01]  /*4130*/  ISETP.NE.AND P4, PT, R2, 0x1, PT ;  /* 0x000000010200780c */ /* 0x000fe20003f85270 */
[----:B------:R-:W-:Y:S01]  /*4140*/  IMAD.HI.U32 R36, R13, R16, RZ ;  /* 0x000000100d247227 */ /* 0x000fe200078e00ff */
[----:B------:R-:W-:Y:S02]  /*4150*/  SHF.R.U32.HI R34, RZ, R17, R34 ;  /* 0x00000011ff227219 */ /* 0x000fe40000011622 */
[----:B------:R-:W-:Y:S01]  /*4160*/  SEL R3, R22, R35, !P0 ;  /* 0x0000002316037207 */ /* 0x000fe20004000000 */
[C---:B------:R-:W-:Y:S01]  /*4170*/  IMAD.HI.U32 R35, R8.reuse, R7, RZ ;  /* 0x0000000708237227 */ /* 0x040fe200078e00ff */
[----:B------:R-:W-:Y:S02]  /*4180*/  SEL R11, R19, R34, !P4 ;  /* 0x00000022130b7207 */ /* 0x000fe40006000000 */
[----:B------:R-:W-:Y:S01]  /*4190*/  SHF.R.U32.HI R36, RZ, R17, R36 ;  /* 0x00000011ff247219 */ /* 0x000fe20000011624 */
[----:B------:R-:W-:Y:S01]  /*41a0*/  IMAD.HI.U32 R38, R3, R4, RZ ;  /* 0x0000000403267227 */ /* 0x000fe200078e00ff */
[----:B------:R-:W-:Y:S03]  /*41b0*/  SHF.R.U32.HI R35, RZ, R18, R35 ;  /* 0x00000012ff237219 */ /* 0x000fe60000011623 */
[----:B------:R-:W-:Y:S01]  /*41c0*/  IMAD.HI.U32 R34, R11, R4, RZ ;  /* 0x000000040b227227 */ /* 0x000fe200078e00ff */
[----:B------:R-:W-:Y:S02]  /*41d0*/  @P2 SHF.R.U32.HI R3, RZ, R5, R38 ;  /* 0x00000005ff032219 */ /* 0x000fe40000011626 */
[----:B------:R-:W-:Y:S02]  /*41e0*/  SEL R9, R8, R35, !P0 ;  /* 0x0000002308097207 */ /* 0x000fe40004000000 */
[----:B------:R-:W-:Y:S01]  /*41f0*/  @P2 SHF.R.U32.HI R11, RZ, R5, R34 ;  /* 0x00000005ff0b2219 */ /* 0x000fe20000011622 */
[C---:B------:R-:W-:Y:S01]  /*4200*/  IMAD R10, R72.reuse, R3, RZ ;  /* 0x00000003480a7224 */ /* 0x040fe200078e02ff */
[----:B------:R-:W-:Y:S01]  /*4210*/  SEL R3, R13, R36, !P4 ;  /* 0x000000240d037207 */ /* 0x000fe20006000000 */
[C---:B------:R-:W-:Y:S03]  /*4220*/  IMAD.HI.U32 R14, R9.reuse, R4, RZ ;  /* 0x00000004090e7227 */ /* 0x040fe600078e00ff */
[----:B------:R-:W-:Y:S01]  /*4230*/  ISETP.GE.AND P0, PT, R9, R10, PT ;  /* 0x0000000a0900720c */ /* 0x000fe20003f06270 */
[C---:B------:R-:W-:Y:S01]  /*4240*/  IMAD R12, R72.reuse, R11, RZ ;  /* 0x0000000b480c7224 */ /* 0x040fe200078e02ff */
[-C--:B------:R-:W-:Y:S04]  /*4250*/  SHF.R.U32.HI R14, RZ, R5.reuse, R14 ;  /* 0x00000005ff0e7219 */ /* 0x080fe8000001160e */
[----:B------:R-:W-:Y:S02]  /*4260*/  ISETP.GE.OR P0, PT, R3, R12, P0 ;  /* 0x0000000c0300720c */ /* 0x000fe40000706670 */
[----:B------:R-:W-:Y:S05]  /*4270*/  SEL R15, R9, R14, !P2 ;  /* 0x0000000e090f7207 */ /* 0x000fea0005000000 */
[----:B------:R-:W-:Y:S04]  /*4280*/  IMAD.MOV R14, RZ, RZ, -R15 ;  /* 0x000000ffff0e7224 */ /* 0x000fe800078e0a0f */
[----:B------:R-:W-:Y:S02]  /*4290*/  IMAD R14, R72, R14, R9 ;  /* 0x0000000e480e7224 */ /* 0x000fe400078e0209 */
[C---:B------:R-:W-:Y:S05]  /*42a0*/  @!P0 IMAD.HI.U32 R10, R3.reuse, R4, RZ ;  /* 0x00000004030a8227 */ /* 0x040fea00078e00ff */
[----:B------:R-:W-:Y:S04]  /*42b0*/  @!P0 SHF.R.U32.HI R10, RZ, R5, R10 ;  /* 0x00000005ff0a8219 */ /* 0x000fe8000001160a */
[----:B------:R-:W-:Y:S01]  /*42c0*/  @!P0 SEL R0, R3, R10, !P2 ;  /* 0x0000000a03008207 */ /* 0x000fe20005000000 */
[----:B------:R-:W-:Y:S03]  /*42d0*/  IMAD.MOV R10, RZ, RZ, -R3 ;  /* 0x000000ffff0a7224 */ /* 0x000fe600078e0a03 */
[----:B------:R-:W-:Y:S01]  /*42e0*/  @!P0 IADD3 R15, PT, PT, R15, -R0, RZ ;  /* 0x800000000f0f8210 */ /* 0x000fe20007ffe0ff */
[----:B------:R-:W-:Y:S01]  /*42f0*/  @!P0 IMAD R0, R11, R14, R0 ;  /* 0x0000000e0b008224 */ /* 0x000fe200078e0200 */
[----:B------:R-:W-:Y:S01]  /*4300*/  IADD3 R11, PT, PT, -R9, RZ, RZ ;  /* 0x000000ff090b7210 */ /* 0x000fe20007ffe1ff */
[----:B------:R-:W-:Y:S02]  /*4310*/  IMAD R13, R2, R10, R13 ;  /* 0x0000000a020d7224 */ /* 0x000fe400078e020d */
[----:B------:R-:W-:Y:S02]  /*4320*/  @!P0 IMAD R9, R15, R72, R3 ;  /* 0x000000480f098224 */ /* 0x000fe400078e0203 */
[----:B------:R-:W-:Y:S02]  /*4330*/  @!P0 IMAD.MOV.U32 R3, RZ, RZ, R0 ;  /* 0x000000ffff038224 */ /* 0x000fe400078e0000 */
[----:B------:R-:W-:Y:S02]  /*4340*/  IMAD R8, R6, R11, R8 ;  /* 0x0000000b06087224 */ /* 0x000fe400078e0208 */
[----:B------:R-:W-:Y:S02]  /*4350*/  IMAD R13, R3, R2, R13 ;  /* 0x00000002030d7224 */ /* 0x000fe400078e020d */
[----:B------:R-:W-:Y:S02]  /*4360*/  IMAD R8, R9, R6, R8 ;  /* 0x0000000609087224 */ /* 0x000fe400078e0208 */
.L_x_78:
[----:B------:R-:W-:Y:S05]  /*4370*/  BRA.U UP1, `(.L_x_79) ;  /* 0x0000000101107547 */ /* 0x000fea000b800000 */
[----:B------:R-:W-:Y:S04]  /*4380*/  MOV R0, UR6 ;  /* 0x0000000600007c02 */ /* 0x000fe80008000f00 */
[----:B------:R-:W-:Y:S04]  /*4390*/  SHF.L.U32 R3, R0, 0x1f, RZ ;  /* 0x0000001f00037819 */ /* 0x000fe800000006ff */
[----:B------:R-:W2:Y:S02]  /*43a0*/  SYNCS.PHASECHK.TRANS64.TRYWAIT P0, [UR7+0xe8], R3 ;  /* 0x0000e803ff0075a7 */ /* 0x000ea40008001107 */
[----:B--2---:R-:W-:Y:S05]  /*43b0*/  @!P0 BRA `(.L_x_80) ;  /* 0x0000004c00308947 */ /* 0x004fea0003800000 */
.L_x_79:
[----:B------:R-:W-:Y:S02]  /*43c0*/  R2UR UR19, R21 ;  /* 0x00000000151372ca */ /* 0x000fe400000e0000 */
[----:B------:R-:W-:Y:S02]  /*43d0*/  R2UR UR18, R20 ;  /* 0x00000000141272ca */ /* 0x000fe400000e0000 */
[----:B------:R-:W-:Y:S02]  /*43e0*/  ISETP.NE.U32.AND P2, PT, RZ, UR4, PT ;  /* 0x00000004ff007c0c */ /* 0x000fe4000bf45070 */
[----:B------:R-:W-:Y:S02]  /*43f0*/  SHF.L.U32 R12, R31, 0x1f, RZ ;  /* 0x0000001f1f0c7819 */ /* 0x000fe400000006ff */
[----:B------:R-:W-:Y:S05]  /*4400*/  ISETP.NE.AND.EX P2, PT, RZ, UR5, PT, P2 ;  /* 0x00000005ff007c0c */ /* 0x000fea000bf45320 */
[----:B------:R-:W-:Y:S02]  /*4410*/  USHF.L.U32 UR19, UR19, 0x7, URZ ;  /* 0x0000000713137899 */ /* 0x000fe400080006ff */
[----:B------:R-:W-:Y:S01]  /*4420*/  USHF.L.U32 UR18, UR18, 0x7, URZ ;  /* 0x0000000712127899 */ /* 0x000fe200080006ff */
[----:B------:R-:W-:Y:S11]  /*4430*/  BRA.U !UP3, `(.L_x_81) ;  /* 0x000000010b347547 */ /* 0x000ff6000b800000 */
[----:B------:R-:W-:Y:S01]  /*4440*/  UPLOP3.LUT UP0, UPT, UPT, UPT, UP2, 0x80, 0x8 ;  /* 0x000000000008789c */ /* 0x000fe20003f0f020 */
[----:B--2---:R-:W-:Y:S02]  /*4450*/  HFMA2 R0, -RZ, RZ, 0, 5.9604644775390625e-08 ;  /* 0x00000001ff007431 */ /* 0x004fe400000001ff */
[----:B------:R-:W-:Y:S03]  /*4460*/  IMAD.MOV.U32 R171, RZ, RZ, 0x1 ;  /* 0x00000001ffab7424 */ /* 0x000fe600078e00ff */
[----:B------:R-:W-:Y:S05]  /*4470*/  PLOP3.LUT P0, PT, PT, PT, UP0, 0x80, 0x8 ;  /* 0x000000000008781c */ /* 0x000fea0003f0f008 */
[----:B------:R-:W2:Y:S01]  /*4480*/  @UP0 LDCU.64 UR10, c[0x0][0x888] ;  /* 0x00011100ff0a07ac */ /* 0x000ea20008000a00 */
[----:B------:R-:W-:Y:S07]  /*4490*/  @UP0 UIMAD UR8, UR36, UR4, URZ ;  /* 0x00000004240802a4 */ /* 0x000fee000f8e02ff */
[----:B------:R-:W-:Y:S01]  /*44a0*/  @!P0 PRMT R171, R0, 0x7610, R171 ;  /* 0x0000761000ab8816 */ /* 0x000fe200000000ab */
[----:B--2---:R-:W-:Y:S03]  /*44b0*/  @UP0 UIMAD.WIDE UR10, UR8, 0x4, UR10 ;  /* 0x00000004080a08a5 */ /* 0x004fe6000f8e020a */
[----:B------:R-:W2:Y:S03]  /*44c0*/  @!UP0 LDCU UR8, c[0x0][0x880] ;  /* 0x00011000ff0887ac */ /* 0x000ea60008000800 */
[----:B------:R-:W-:Y:S01]  /*44d0*/  IMAD.U32 R10, RZ, RZ, UR10 ;  /* 0x0000000aff0a7e24 */ /* 0x000fe2000f8e00ff */
[----:B------:R-:W-:Y:S05]  /*44e0*/  MOV R11, UR11 ;  /* 0x0000000b000b7c02 */ /* 0x000fea0008000f00 */
[----:B-----5:R3:W5:Y:S02]  /*44f0*/  @P0 LDG.E R81, desc[UR46][R10.64] ;  /* 0x0000002e0a510981 */ /* 0x020764000c1e1900 */
[----:B--23--:R-:W-:Y:S07]  /*4500*/  @!P0 IMAD.U32 R81, RZ, RZ, UR8 ;  /* 0x00000008ff518e24 */ /* 0x00cfee000f8e00ff */
.L_x_81:
[----:B-----5:R-:W-:Y:S01]  /*4510*/  @!P2 FSETP.EQ.AND P0, PT, R81, RZ, PT ;  /* 0x000000ff5100a20b */ /* 0x020fe20003f02000 */
[----:B------:R-:W-:Y:S01]  /*4520*/  @!UPT UIADD3 URZ, UPT, UPT, URZ, URZ, URZ ;  /* 0x000000fffffff290 */ /* 0x000fe2000fffe0ff */
[----:B------:R-:W-:Y:S11]  /*4530*/  @!P2 BRA `(.L_x_82) ;  /* 0x000000000014a947 */ /* 0x000ff60003800000 */
[----:B------:R-:W-:Y:S02]  /*4540*/  LOP3.LUT P2, RZ, R171, 0xff, RZ, 0xc0, !PT ;  /* 0x000000ffabff7812 */ /* 0x000fe4000784c0ff */
[----:B------:R-:W-:Y:S04]  /*4550*/  PLOP3.LUT P0, PT, PT, PT, UP0, 0x80, 0x8 ;  /* 0x000000000008781c */ /* 0x000fe80003f0f008 */
[----:B------:R-:W-:Y:S07]  /*4560*/  PLOP3.LUT P0, PT, P0, PT, PT, 0x8, 0x80 ;  /* 0x000000000080781c */ /* 0x000fee000070e170 */
[----:B------:R-:W-:Y:S11]  /*4570*/  @P2 FSETP.EQ.AND P0, PT, R81, RZ, PT ;  /* 0x000000ff5100220b */ /* 0x000ff60003f02000 */
[----:B------:R-:W-:Y:S02]  /*4580*/  @!UPT UIADD3 URZ, UPT, UPT, URZ, URZ, URZ ;  /* 0x000000fffffff290 */ /* 0x000fe4000fffe0ff */
.L_x_82:
[----:B------:R-:W3:Y:S01]  /*4590*/  SYNCS.PHASECHK.TRANS64.TRYWAIT P2, [UR7+0xd0], R12 ;  /* 0x0000d00cff0075a7 */ /* 0x000ee20008041107 */
[----:B------:R-:W-:Y:S04]  /*45a0*/  ELECT P4, URZ, PT ;  /* 0x0000000000ff782f */ /* 0x000fe80003880000 */
[----:B------:R-:W-:Y:S11]  /*45b0*/  PLOP3.LUT P4, PT, P0, P4, PT, 0xf2, 0x2f ;  /* 0x00000000002f781c */ /* 0x000ff60000789e72 */
[----:B------:R-:W-:Y:S02]  /*45c0*/  @!UPT UIADD3 URZ, UPT, UPT, URZ, URZ, URZ ;  /* 0x000000fffffff290 */ /* 0x000fe4000fffe0ff */
[----:B-1----:R-:W-:Y:S05]  /*45d0*/  @!P4 IADD3 R21, P0, PT, R32, 0x580, RZ ;  /* 0x000005802015c810 */ /* 0x002fea0007f1e0ff */
[----:B------:R-:W-:Y:S01]  /*45e0*/  @!P4 IMAD.X R20, RZ, RZ, R33, P0 ;  /* 0x000000ffff14c224 */ /* 0x000fe200000e0621 */
[----:B---3--:R-:W-:Y:S07]  /*45f0*/  @!P2 BRA `(.L_x_83) ;  /* 0x0000004800b8a947 */ /* 0x008fee0003800000 */
.L_x_161:
[----:B------:R-:W3:Y:S01]  /*4600*/  LDC.64 R14, c[0x0][0xb10] ;  /* 0x0002c400ff0e7b82 */ /* 0x000ee20000000a00 */
[----:B------:R-:W-:Y:S01]  /*4610*/  @!P4 R2UR UR8, R20 ;  /* 0x000000001408c2ca */ /* 0x000fe200000e0000 */
[----:B------:R-:W-:Y:S01]  /*4620*/  VOTEU.ALL UP1, P4 ;  /* 0x0000000000ff7886 */ /* 0x000fe20002020000 */
[----:B------:R-:W-:Y:S01]  /*4630*/  @!P4 R2UR UR9, R21 ;  /* 0x000000001509c2ca */ /* 0x000fe200000e0000 */
[----:B------:R-:W-:Y:S01]  /*4640*/  UMOV UR10, 0x0 ;  /* 0x00000000000a7882 */ /* 0x000fe20000000000 */
[----:B------:R-:W-:Y:S03]  /*4650*/  UMOV UR11, 0x10000000 ;  /* 0x10000000000b7882 */ /* 0x000fe60000000000 */
[----:B------:R-:W5:Y:S01]  /*4660*/  LDC.64 R10, c[0x0][0xb18] ;  /* 0x0002c600ff0a7b82 */ /* 0x000f620000000a00 */
[----:B------:R-:W-:Y:S01]  /*4670*/  @!UP1 UIADD3 UR16, UPT, UPT, UR7, 0x200, URZ ;  /* 0x0000020007109890 */ /* 0x000fe2000fffe0ff */
[----:B------:R-:W-:Y:S01]  /*4680*/  @P3 SHF.R.U32.HI R28, RZ, 0x10, R25 ;  /* 0x00000010ff1c3819 */ /* 0x000fe20000011619 */
[----:B------:R-:W-:Y:S01]  /*4690*/  VOTEU.ALL UP1, P4 ;  /* 0x0000000000ff7886 */ /* 0x000fe20002020000 */
[----:B------:R-:W-:Y:S01]  /*46a0*/  UMOV UR20, UR36 ;  /* 0x0000002400147c82 */ /* 0x000fe20008000000 */
[----:B------:R-:W-:Y:S03]  /*46b0*/  VIADD R30, R30, 0x1 ;  /* 0x000000011e1e7836 */ /* 0x000fe60000000000 */
[----:B--2---:R-:W2:Y:S01]  /*46c0*/  @!P1 LDC R0, c[0x0][0xb20] ;  /* 0x0002c800ff009b82 */ /* 0x004ea20000000800 */
[----:B------:R-:W-:Y:S01]  /*46d0*/  IMAD.U32 R21, RZ, RZ, UR8 ;  /* 0x00000008ff157e24 */ /* 0x000fe2000f8e00ff */
[----:B------:R-:W-:Y:S06]  /*46e0*/  UPRMT UR8, UR37, 0x654, UR17 ;  /* 0x0000065425087896 */ /* 0x000fec0008000011 */
[----:B-1----:R-:W1:Y:S01]  /*46f0*/  @!P1 LDC R3, c[0x0][0xb0c] ;  /* 0x0002c300ff039b82 */ /* 0x002e620000000800 */
[----:B------:R-:W-:Y:S01]  /*4700*/  IMAD.U32 R20, RZ, RZ, UR9 ;  /* 0x00000009ff147e24 */ /* 0x000fe2000f8e00ff */
[----:B------:R-:W-:Y:S04]  /*4710*/  @!P4 R2UR UR15, R21 ;  /* 0x00000000150fc2ca */ /* 0x000fe800000e0000 */
[----:B------:R-:W-:Y:S01]  /*4720*/  @!P4 R2UR UR14, R20 ;  /* 0x00000000140ec2ca */ /* 0x000fe200000e0000 */
[----:B------:R-:W-:Y:S11]  /*4730*/  @!P4 IMAD.MOV.U32 R20, RZ, RZ, 0x2000 ;  /* 0x00002000ff14c424 */ /* 0x000ff600078e00ff */
[----:B------:R-:W-:Y:S01]  /*4740*/  @!UPT UIADD3 URZ, UPT, UPT, URZ, URZ, URZ ;  /* 0x000000fffffff290 */ /* 0x000fe2000fffe0ff */
[----:B------:R1:W-:Y:S01]  /*4750*/  @!UP1 UTMALDG.3D [UR16], [UR14], desc[UR10] ;  /* 0x00000a100e0095b4 */ /* 0x0003e20008011000 */
[----:B------:R1:W-:Y:S02]  /*4760*/  @!P4 SYNCS.ARRIVE.TRANS64.RED.A0TR RZ, [UR7+0xc0], R20 ;  /* 0x0000c014ffffc9a7 */ /* 0x0003e40008300407 */
[----:B-1----:R-:W-:Y:S01]  /*4770*/  @!P1 ISETP.NE.AND P2, PT, R3, 0x1, PT ;  /* 0x000000010300980c */ /* 0x002fe20003f45270 */
[C---:B---3--:R-:W-:Y:S01]  /*4780*/  @!P1 IMAD.HI.U32 R14, R13.reuse, R14, RZ ;  /* 0x0000000e0d0e9227 */ /* 0x048fe200078e00ff */
[----:B-----5:R-:W-:Y:S03]  /*4790*/  @!P1 ISETP.NE.AND P0, PT, R10, 0x1, PT ;  /* 0x000000010a00980c */ /* 0x020fe60003f05270 */
[C---:B------:R-:W-:Y:S01]  /*47a0*/  @!P1 IMAD.HI.U32 R11, R8.reuse, R11, RZ ;  /* 0x0000000b080b9227 */ /* 0x040fe200078e00ff */
[----:B------:R-:W-:Y:S04]  /*47b0*/  @!P1 SHF.R.U32.HI R14, RZ, R15, R14 ;  /* 0x0000000fff0e9219 */ /* 0x000fe8000001160e */
[----:B--2---:R-:W-:Y:S01]  /*47c0*/  @!P1 SHF.R.U32.HI R9, RZ, R0, R11 ;  /* 0x00000000ff099219 */ /* 0x004fe2000001160b */
[----:B------:R-:W-:Y:S01]  /*47d0*/  SYNCS.ARRIVE.TRANS64.RED.A1T0 RZ, [UR8], RZ ;  /* 0x000000ffffff79a7 */ /* 0x000fe20008100408 */
[----:B------:R-:W-:Y:S02]  /*47e0*/  @!P1 SEL R14, R13, R14, !P2 ;  /* 0x0000000e0d0e9207 */ /* 0x000fe40005000000 */
[----:B------:R-:W-:Y:S01]  /*47f0*/  @!P1 SEL R9, R8, R9, !P0 ;  /* 0x0000000908099207 */ /* 0x000fe20004000000 */
[----:B------:R-:W1:Y:S04]  /*4800*/  SYNCS.PHASECHK.TRANS64.TRYWAIT P5, [UR7+0xd8], R12 ;  /* 0x0000d80cff0075a7 */ /* 0x000e6800080a1107 */
[----:B------:R-:W-:Y:S02]  /*4810*/  @!P1 IMAD.IADD R0, R9, 0x1, -R14 ;  /* 0x0000000109009824 */ /* 0x000fe400078e0a0e */
[----:B------:R-:W-:Y:S02]  /*4820*/  @!P1 IMAD.IADD R9, R14, 0x1, -R9 ;  /* 0x000000010e099824 */ /* 0x000fe400078e0a09 */
[----:B------:R-:W-:Y:S02]  /*4830*/  @!P1 IMAD R13, R0, R3, R13 ;  /* 0x00000003000d9224 */ /* 0x000fe400078e020d */
[----:B------:R-:W-:Y:S01]  /*4840*/  @!P1 IMAD R8, R9, R10, R8 ;  /* 0x0000000a09089224 */ /* 0x000fe200078e0208 */
[----:B-1----:R-:W-:Y:S06]  /*4850*/  @!P5 BRA `(.L_x_84) ;  /* 0x000000480038d947 */ /* 0x002fec0003800000 */
.L_x_163:
[----:B-1----:R-:W-:Y:S01]  /*4860*/  @!P4 IADD3 R3, P0, PT, R32, 0x580, RZ ;  /* 0x000005802003c810 */ /* 0x002fe20007f1e0ff */
[----:B------:R-:W-:Y:S01]  /*4870*/  VOTEU.ALL UP1, P4 ;  /* 0x0000000000ff7886 */ /* 0x000fe20002020000 */
[----:B------:R-:W-:Y:S01]  /*4880*/  UMOV UR20, 0x0 ;  /* 0x0000000000147882 */ /* 0x000fe20000000000 */
[----:B------:R-:W-:Y:S01]  /*4890*/  UMOV UR21, 0x10000000 ;  /* 0x1000000000157882 */ /* 0x000fe20000000000 */
[----:B------:R-:W-:Y:S01]  /*48a0*/  @!P4 R2UR UR9, R3 ;  /* 0x000000000309c2ca */ /* 0x000fe200000e0000 */
[----:B------:R-:W-:Y:S01]  /*48b0*/  @!P4 IMAD.X R0, RZ, RZ, R33, P0 ;  /* 0x000000ffff00c224 */ /* 0x000fe200000e0621 */
[----:B------:R-:W-:Y:S01]  /*48c0*/  @!UP1 UIADD3 UR10, UPT, UPT, UR18, 0x40, URZ ;  /* 0x00000040120a9890 */ /* 0x000fe2000fffe0ff */
[----:B------:R-:W-:Y:S01]  /*48d0*/  ISETP.NE.AND P0, PT, R30, 0x2, PT ;  /* 0x000000021e00780c */ /* 0x000fe20003f05270 */
[----:B------:R-:W-:Y:S01]  /*48e0*/  UMOV UR11, UR19 ;  /* 0x00000013000b7c82 */ /* 0x000fe20008000000 */
[----:B------:R-:W-:Y:S01]  /*48f0*/  UMOV UR12, UR36 ;  /* 0x00000024000c7c82 */ /* 0x000fe20008000000 */
[----:B------:R-:W-:Y:S01]  /*4900*/  @!P4 R2UR UR8, R0 ;  /* 0x000000000008c2ca */ /* 0x000fe200000e0000 */
[----:B------:R-:W-:Y:S01]  /*4910*/  IMAD.IADD R20, R8, 0x1, R147 ;  /* 0x0000000108147824 */ /* 0x000fe200078e0293 */
[----:B------:R-:W-:Y:S01]  /*4920*/  @P3 R2UR UR36, R28 ;  /* 0x000000001c2432ca */ /* 0x000fe200000e0000 */
[----:B------:R-:W-:Y:S01]  /*4930*/  IMAD.IADD R21, R13, 0x1, R170 ;  /* 0x000000010d157824 */ /* 0x000fe200078e02aa */
[----:B------:R-:W-:Y:S02]  /*4940*/  SEL R0, RZ, 0x1, P0 ;  /* 0x00000001ff007807 */ /* 0x000fe40000000000 */
[----:B------:R-:W-:Y:S01]  /*4950*/  LOP3.LUT R31, R31, 0x1, RZ, 0x3c, !PT ;  /* 0x000000011f1f7812 */ /* 0x000fe200078e3cff */
[----:B------:R-:W-:Y:S01]  /*4960*/  IMAD.U32 R10, RZ, RZ, UR9 ;  /* 0x00000009ff0a7e24 */ /* 0x000fe2000f8e00ff */
[----:B------:R-:W-:Y:S01]  /*4970*/  @!UP1 UIADD3 UR9, UPT, UPT, UR7, 0xc8, URZ ;  /* 0x000000c807099890 */ /* 0x000fe2000fffe0ff */
[----:B------:R-:W-:Y:S02]  /*4980*/  LOP3.LUT R29, R29, R0, RZ, 0x3c, !PT ;  /* 0x000000001d1d7212 */ /* 0x000fe400078e3cff */
[----:B------:R-:W-:Y:S02]  /*4990*/  SEL R30, R30, RZ, P0 ;  /* 0x000000ff1e1e7207 */ /* 0x000fe40000000000 */
[----:B------:R-:W-:Y:S01]  /*49a0*/  IMAD.U32 R11, RZ, RZ, UR8 ;  /* 0x00000008ff0b7e24 */ /* 0x000fe2000f8e00ff */
[----:B------:R-:W-:Y:S01]  /*49b0*/  @!P4 R2UR UR14, R10 ;  /* 0x000000000a0ec2ca */ /* 0x000fe200000e0000 */
[----:B------:R-:W-:Y:S01]  /*49c0*/  @!UP1 UIADD3 UR8, UPT, UPT, UR7, 0x2200, URZ ;  /* 0x0000220007089890 */ /* 0x000fe2000fffe0ff */
[----:B------:R-:W-:Y:S02]  /*49d0*/  VOTEU.ALL UP1, P4 ;  /* 0x0000000000ff7886 */ /* 0x000fe40002020000 */
[----:B------:R-:W-:Y:S11]  /*49e0*/  @!P4 R2UR UR15, R11 ;  /* 0x000000000b0fc2ca */ /* 0x000ff600000e0000 */
[----:B------:R-:W-:Y:S02]  /*49f0*/  @!UPT UIADD3 URZ, UPT, UPT, URZ, URZ, URZ ;  /* 0x000000fffffff290 */ /* 0x000fe4000fffe0ff */
[----:B------:R2:W-:Y:S01]  /*4a00*/  @!UP1 UTMALDG.3D [UR8], [UR14], desc[UR20] ;  /* 0x000014080e0095b4 */ /* 0x0005e20008011000 */
[----:B------:R2:W-:Y:S01]  /*4a10*/  @!P4 SYNCS.ARRIVE.TRANS64.RED.A0TR RZ, [UR7+0xc8], R23 ;  /* 0x0000c817ffffc9a7 */ /* 0x0005e20008300407 */
[----:B------:R-:W-:Y:S01]  /*4a20*/  UPLOP3.LUT UP1, UPT, UPT, UPT, UPT, 0x80, 0x8 ;  /* 0x000000000008789c */ /* 0x000fe20003f2f070 */
[----:B------:R-:W-:Y:S01]  /*4a30*/  SYNCS.ARRIVE.TRANS64.RED.A1T0 RZ, [UR13], RZ ;  /* 0x000000ffffff79a7 */ /* 0x000fe2000810040d */
[----:B------:R-:W-:Y:S09]  /*4a40*/  @P3 BRA `(.L_x_85) ;  /* 0xfffffff400503947 */ /* 0x000ff2000383ffff */
[----:B------:R-:W-:-:S04]  /*4a50*/  SHF.L.U32 R3, R31, 0x1f, RZ ;  /* 0x0000001f1f037819 */ /* 0x000fc800000006ff */
[----:B------:R-:W1:Y:S02]  /*4a60*/  SYNCS.PHASECHK.TRANS64.TRYWAIT P0, [UR7+0xd0], R3 ;  /* 0x0000d003ff0075a7 */ /* 0x000e640008001107 */
[----:B-1----:R-:W-:Y:S05]  /*4a70*/  @!P0 BRA `(.L_x_86) ;  /* 0x0000004400c88947 */ /* 0x002fea0003800000 */
.L_x_165:
[----:B-1----:R-:W-:-:S07]  /*4a80*/  MOV R0, UR7 ;  /* 0x0000000700007c02 */ /* 0x002fce0008000f00 */
.L_x_87:
[----:B-1----:R-:W-:-:S04]  /*4a90*/  SHF.L.U32 R3, R31, 0x1f, RZ ;  /* 0x0000001f1f037819 */ /* 0x002fc800000006ff */
[----:B------:R1:W3:Y:S03]  /*4aa0*/  SYNCS.PHASECHK.TRANS64.TRYWAIT P0, [R0+URZ+0xd8], R3 ;  /* 0x0000d803000075a7 */ /* 0x0002e600080011ff */
[----:B---3--:R-:W-:Y:S05]  /*4ab0*/  @!P0 NANOSLEEP.SYNCS 0x989680 ;  /* 0x009896800000895d */ /* 0x008fea0003900000 */
[----:B------:R-:W3:Y:S02]  /*4ac0*/  @!P0 SYNCS.PHASECHK.TRANS64 P0, [R0+URZ+0xd8], R3 ;  /* 0x0000d803000085a7 */ /* 0x000ee400080010ff */
[----:B--23--:R-:W-:Y:S05]  /*4ad0*/  @P0 EXIT ;  /* 0x000000000000094d */ /* 0x00cfea0003800000 */
[----:B------:R-:W-:Y:S05]  /*4ae0*/  BRA `(.L_x_87) ;  /* 0xfffffffc00e87947 */ /* 0x000fea000383ffff */
.L_x_76:
[----:B------:R-:W-:-:S06]  /*4af0*/  UISETP.GE.AND UP1, UPT, UR8, 0x4, UPT ;  /* 0x000000040800788c */ /* 0x000fcc000bf26270 */
[----:B------:R-:W-:-:S13]  /*4b00*/  PLOP3.LUT P0, PT, PT, PT, UP1, 0x80, 0x8 ;  /* 0x000000000008781c */ /* 0x000fda0003f0f018 */
[----:B------:R-:W-:Y:S05]  /*4b10*/  @!P0 EXIT ;  /* 0x000000000000894d */ /* 0x000fea0003800000 */
[----:B------:R-:W-:Y:S01]  /*4b20*/  BAR.SYNC.DEFER_BLOCKING 0x6, 0xa0 ;  /* 0x0182800000007b1d */ /* 0x000fe20000010000 */
[C---:B------:R-:W-:Y:S01]  /*4b30*/  IMAD.SHL.U32 R3, R189.reuse, 0x40, RZ ;  /* 0x00000040bd037824 */ /* 0x040fe200078e00ff */
[C---:B------:R-:W-:Y:S01]  /*4b40*/  LOP3.LUT R193, R189.reuse, 0x60, RZ, 0xc0, !PT ;  /* 0x00000060bdc17812 */ /* 0x040fe200078ec0ff */
[C---:B------:R-:W-:Y:S01]  /*4b50*/  IMAD.SHL.U32 R172, R189.reuse, 0x8, RZ ;  /* 0x00000008bdac7824 */ /* 0x040fe200078e00ff */
[C---:B------:R-:W-:Y:S01]  /*4b60*/  LOP3.LUT R191, R189.reuse, 0x2, RZ, 0xc0, !PT ;  /* 0x00000002bdbf7812 */ /* 0x040fe200078ec0ff */
[----:B------:R-:W-:Y:S01]  /*4b70*/  IMAD.U32 R79, R189, 0x10000, RZ ;  /* 0x00010000bd4f7824 */ /* 0x000fe200078e00ff */
[----:B------:R-:W-:Y:S02]  /*4b80*/  UMOV UR49, 0x400 ;  /* 0x0000040000317882 */ /* 0x000fe40000000000 */
[----:B------:R-:W1:Y:S01]  /*4b90*/  LDC R177, c[0x0][0x370] ;  /* 0x0000dc00ffb17b82 */ /* 0x000e620000000800 */
[----:B------:R-:W-:Y:S01]  /*4ba0*/  ULEA UR49, UR37, UR49, 0x18 ;  /* 0x0000003125317291 */ /* 0x000fe2000f8ec0ff */
[----:B------:R-:W-:Y:S01]  /*4bb0*/  LOP3.LUT R5, R3, 0x180, RZ, 0xc0, !PT ;  /* 0x0000018003057812 */ /* 0x000fe200078ec0ff */
[----:B------:R-:W-:Y:S01]  /*4bc0*/  HFMA2 R195, -RZ, RZ, 0, 0 ;  /* 0x00000000ffc37431 */ /* 0x000fe200000001ff */
[----:B------:R-:W-:Y:S01]  /*4bd0*/  LOP3.LUT R79, R79, 0x600000, RZ, 0xc0, !PT ;  /* 0x006000004f4f7812 */ /* 0x000fe200078ec0ff */
[----:B------:R-:W-:Y:S01]  /*4be0*/  UIADD3 UR4, UPT, UPT, UR49, 0x4200, URZ ;  /* 0x0000420031047890 */ /* 0x000fe2000fffe0ff */
[----:B------:R-:W-:Y:S01]  /*4bf0*/  LOP3.LUT R172, R5, 0x30, R172, 0xf8, !PT ;  /* 0x0000003005ac7812 */ /* 0x000fe200078ef8ac */
[----:B------:R-:W-:Y:S01]  /*4c00*/  IMAD.MOV.U32 R76, RZ, RZ, RZ ;  /* 0x000000ffff4c7224 */ /* 0x000fe200078e00ff */
[----:B------:R-:W2:Y:S01]  /*4c10*/  LDC R74, c[0x0][0xb0c] ;  /* 0x0002c300ff4a7b82 */ /* 0x000ea20000000800 */
[----:B------:R-:W-:-:S02]  /*4c20*/  LOP3.LUT R189, R189, 0x4, RZ, 0xc0, !PT ;  /* 0x00000004bdbd7812 */ /* 0x000fc400078ec0ff */
[----:B------:R-:W-:Y:S02]  /*4c30*/  CS2R R182, SRZ ;  /* 0x0000000000b67805 */ /* 0x000fe4000001ff00 */
[----:B------:R-:W-:Y:S02]  /*4c40*/  LOP3.LUT R172, R172, 0x1e40, R3, 0xf8, !PT ;  /* 0x00001e40acac7812 */ /* 0x000fe400078ef803 */
[----:B------:R-:W-:Y:S02]  /*4c50*/  CS2R R180, SRZ ;  /* 0x0000000000b47805 */ /* 0x000fe4000001ff00 */
[----:B------:R-:W-:Y:S01]  /*4c60*/  IADD3 R188, PT, PT, -R189, 0x2, RZ ;  /* 0x00000002bdbc7810 */ /* 0x000fe20007ffe1ff */
[----:B------:R-:W-:Y:S01]  /*4c70*/  IMAD.MOV R176, RZ, RZ, -R191 ;  /* 0x000000ffffb07224 */ /* 0x000fe200078e0abf */
[----:B------:R-:W-:Y:S01]  /*4c80*/  MOV R192, UR4 ;  /* 0x0000000400c07c02 */ /* 0x000fe20008000f00 */
[----:B------:R-:W4:Y:S01]  /*4c90*/  LDC R174, c[0x0][0xb20] ;  /* 0x0002c800ffae7b82 */ /* 0x000f220000000800 */
[----:B------:R-:W3:Y:S01]  /*4ca0*/  LDS R0, [UR49+0x1a0] ;  /* 0x0001a031ff007984 */ /* 0x000ee20008000800 */
[----:B------:R-:W-:Y:S01]  /*4cb0*/  VIADD R190, R172, UR49 ;  /* 0x00000031acbe7c36 */ /* 0x000fe20008000000 */
[----:B------:R-:W1:Y:S01]  /*4cc0*/  LDCU.64 UR52, c[0x0][0x348] ;  /* 0x00006900ff3477ac */ /* 0x000e620008000a00 */
[----:B------:R-:W-:-:S02]  /*4cd0*/  IMAD.MOV R175, RZ, RZ, -R189 ;  /* 0x000000ffffaf7224 */ /* 0x000fc400078e0abd */
[----:B------:R-:W-:Y:S01]  /*4ce0*/  VIADD R190, R190, 0x200 ;  /* 0x00000200bebe7836 */ /* 0x000fe20000000000 */
[----:B------:R-:W1:Y:S01]  /*4cf0*/  LDCU.64 UR38, c[0x0][0x888] ;  /* 0x00011100ff2677ac */ /* 0x000e620008000a00 */
[----:B------:R-:W1:Y:S01]  /*4d00*/  LDC R73, c[0x0][0xb30] ;  /* 0x0002cc00ff497b82 */ /* 0x000e620000000800 */
[----:B------:R-:W1:Y:S01]  /*4d10*/  LDCU.64 UR44, c[0x0][0x890] ;  /* 0x00011200ff2c77ac */ /* 0x000e620008000a00 */
[----:B------:R-:W-:-:S06]  /*4d20*/  UIADD3 UR48, UPT, UPT, UR49, 0x200, URZ ;  /* 0x0000020031307890 */ /* 0x000fcc000fffe0ff */
[----:B------:R-:W1:Y:S08]  /*4d30*/  LDC.64 R168, c[0x0][0xb10] ;  /* 0x0002c400ffa87b82 */ /* 0x000e700000000a00 */
[----:B------:R-:W1:Y:S08]  /*4d40*/  LDC.64 R70, c[0x0][0xb18] ;  /* 0x0002c600ff467b82 */ /* 0x000e700000000a00 */
[----:B------:R-:W1:Y:S08]  /*4d50*/  LDC.64 R68, c[0x0][0xb28] ;  /* 0x0002ca00ff447b82 */ /* 0x000e700000000a00 */
[----:B------:R-:W1:Y:S01]  /*4d60*/  LDC.64 R166, c[0x0][0x8b0] ;  /* 0x00022c00ffa67b82 */ /* 0x000e620000000a00 */
[----:B---3--:R-:W-:-:S07]  /*4d70*/  IMAD.IADD R79, R0, 0x1, R79 ;  /* 0x00000001004f7824 */ /* 0x008fce00078e024f */
[----:B------:R-:W3:Y:S08]  /*4d80*/  LDC.64 R164, c[0x0][0x8a8] ;  /* 0x00022a00ffa47b82 */ /* 0x000ef00000000a00 */
[----:B--2-4-:R-:W1:Y:S02]  /*4d90*/  LDC R178, c[0x0][0x374] ;  /* 0x0000dd00ffb27b82 */ /* 0x014e640000000800 */
.L_x_114:
[C---:B------:R-:W-:Y:S02]  /*4da0*/  LEA R0, R195.reuse, UR49, 0x3 ;  /* 0x00000031c3007c11 */ /* 0x040fe4000f8e18ff */
[----:B------:R-:W-:Y:S02]  /*4db0*/  SHF.L.U32 R3, R182, 0x1f, RZ ;  /* 0x0000001fb6037819 */ /* 0x000fe400000006ff */
[----:B------:R-:W-:Y:S02]  /*4dc0*/  LEA R16, R195, UR49, 0x4 ;  /* 0x00000031c3107c11 */ /* 0x000fe4000f8e20ff */
[----:B------:R-:W2:Y:S02]  /*4dd0*/  SYNCS.PHASECHK.TRANS64.TRYWAIT P0, [R0+URZ+0xf0], R3 ;  /* 0x0000f003000075a7 */ /* 0x000ea400080011ff */
[----:B-12---:R-:W-:Y:S05]  /*4de0*/  @!P0 BRA `(.L_x_88) ;  /* 0x0000004400048947 */ /* 0x006fea0003800000 */
.L_x_166:
[----:B------:R-:W4:Y:S01]  /*4df0*/  LDC.64 R12, c[0x0][0xb10] ;  /* 0x0002c400ff0c7b82 */ /* 0x000f220000000a00 */
[----:B------:R-:W3:Y:S01]  /*4e00*/  LDS.128 R16, [R16+0x180] ;  /* 0x0001800010107984 */ /* 0x000ee20000000c00 */
[----:B-1----:R-:W-:Y:S01]  /*4e10*/  ISETP.NE.AND P1, PT, R73, 0x1, PT ;  /* 0x000000014900780c */ /* 0x002fe20003f25270 */
[----:B--2---:R-:W-:Y:S01]  /*4e20*/  VIADD R0, R0, 0x100 ;  /* 0x0000010000007836 */ /* 0x004fe20000000000 */
[----:B------:R-:W-:Y:S04]  /*4e30*/  ISETP.GE.AND P0, PT, R72, 0x1, PT ;  /* 0x000000014800780c */ /* 0x000fe80003f06270 */
[----:B------:R-:W1:Y:S01]  /*4e40*/  LDC.64 R10, c[0x0][0xb18] ;  /* 0x0002c600ff0a7b82 */ /* 0x000e620000000a00 */
[----:B------:R-:W-:Y:S01]  /*4e50*/  PRMT R0, RZ, 0x654, R0 ;  /* 0x00000654ff007816 */ /* 0x000fe20000000000 */
[----:B------:R-:W-:Y:S01]  /*4e60*/  @!PT LDS RZ, [RZ] ;  /* 0x00000000fffff984 */ /* 0x000fe20000000800 */
[----:B------:R-:W-:Y:S01]  /*4e70*/  @!PT LDS RZ, [RZ] ;  /* 0x00000000fffff984 */ /* 0x000fe20000000800 */
[----:B------:R-:W-:Y:S01]  /*4e80*/  @!PT LDS RZ, [RZ] ;  /* 0x00000000fffff984 */ /* 0x000fe20000000800 */
[----:B------:R-:W-:Y:S01]  /*4e90*/  @!PT LDS RZ, [RZ] ;  /* 0x00000000fffff984 */ /* 0x000fe20000000800 */
[----:B------:R2:W-:Y:S06]  /*4ea0*/  MEMBAR.ALL.CTA ;  /* 0x0000000000007992 */ /* 0x0005ec0000008000 */
[----:B--2---:R-:W2:Y:S01]  /*4eb0*/  FENCE.VIEW.ASYNC.S ;  /* 0x00000000000073c6 */ /* 0x004ea20000000000 */
[----:B------:R-:W1:Y:S08]  /*4ec0*/  @!P1 LDC R14, c[0x0][0xb20] ;  /* 0x0002c800ff0e9b82 */ /* 0x000e700000000800 */
[----:B------:R-:W1:Y:S01]  /*4ed0*/  @!P1 LDC R9, c[0x0][0xb0c] ;  /* 0x0002c300ff099b82 */ /* 0x000e620000000800 */
[----:B--2---:R2:W-:Y:S01]  /*4ee0*/  SYNCS.ARRIVE.TRANS64.RED.A1T0 RZ, [R0+URZ], RZ ;  /* 0x000000ff00ff79a7 */ /* 0x0045e200081004ff */
[----:B---3--:R-:W-:Y:S04]  /*4ef0*/  LOP3.LUT P4, RZ, R18, 0x1, RZ, 0xc0, !PT ;  /* 0x0000000112ff7812 */ /* 0x008fe8000788c0ff */
[----:B------:R-:W-:Y:S09]  /*4f00*/  P2R R194, PR, RZ, 0x10 ;  /* 0x00000010ffc27803 */ /* 0x000ff20000000000 */
[----:B------:R-:W-:Y:S02]  /*4f10*/  @P4 MOV R77, R16 ;  /* 0x00000010004d4202 */ /* 0x000fe40000000f00 */
[----:B------:R-:W-:Y:S01]  /*4f20*/  @P4 LOP3.LUT R75, R17, 0xffff, RZ, 0xc0, !PT ;  /* 0x0000ffff114b4812 */ /* 0x000fe200078ec0ff */
[----:B--2-4-:R-:W-:Y:S06]  /*4f30*/  @!P0 BRA `(.L_x_89) ;  /* 0x0000000000a48947 */ /* 0x014fec0003800000 */
[----:B------:R-:W-:Y:S01]  /*4f40*/  IMAD.HI.U32 R23, R178, R71, RZ ;  /* 0x00000047b2177227 */ /* 0x000fe200078e00ff */
[----:B------:R-:W-:Y:S02]  /*4f50*/  ISETP.NE.AND P0, PT, R70, 0x1, PT ;  /* 0x000000014600780c */ /* 0x000fe40003f05270 */
[----:B------:R-:W-:Y:S01]  /*4f60*/  ISETP.NE.AND P2, PT, R72, 0x1, PT ;  /* 0x000000014800780c */ /* 0x000fe20003f45270 */
[----:B------:R-:W-:Y:S01]  /*4f70*/  IMAD.HI.U32 R22, R177, R168, RZ ;  /* 0x000000a8b1167227 */ /* 0x000fe200078e00ff */
[----:B------:R-:W-:Y:S02]  /*4f80*/  SHF.R.U32.HI R23, RZ, R174, R23 ;  /* 0x000000aeff177219 */ /* 0x000fe40000011617 */
[----:B------:R-:W-:Y:S01]  /*4f90*/  ISETP.NE.AND P3, PT, R74, 0x1, PT ;  /* 0x000000014a00780c */ /* 0x000fe20003f65270 */
[----:B------:R-:W-:Y:S01]  /*4fa0*/  IMAD.HI.U32 R26, R77, R168, RZ ;  /* 0x000000a84d1a7227 */ /* 0x000fe200078e00ff */
[----:B------:R-:W-:Y:S02]  /*4fb0*/  SHF.R.U32.HI R22, RZ, R169, R22 ;  /* 0x000000a9ff167219 */ /* 0x000fe40000011616 */
[----:B------:R-:W-:Y:S01]  /*4fc0*/  SEL R3, R178, R23, !P0 ;  /* 0x00000017b2037207 */ /* 0x000fe20004000000 */
[----:B------:R-:W-:Y:S01]  /*4fd0*/  IMAD.HI.U32 R23, R75, R71, RZ ;  /* 0x000000474b177227 */ /* 0x000fe200078e00ff */
[----:B------:R-:W-:Y:S02]  /*4fe0*/  SEL R7, R177, R22, !P3 ;  /* 0x00000016b1077207 */ /* 0x000fe40005800000 */
[----:B------:R-:W-:Y:S01]  /*4ff0*/  SHF.R.U32.HI R26, RZ, R169, R26 ;  /* 0x000000a9ff1a7219 */ /* 0x000fe2000001161a */
[-C--:B------:R-:W-:Y:S04]  /*5000*/  IMAD.HI.U32 R22, R3, R68.reuse, RZ ;  /* 0x0000004403167227 */ /* 0x080fe800078e00ff */
[----:B------:R-:W-:Y:S01]  /*5010*/  IMAD.HI.U32 R24, R7, R68, RZ ;  /* 0x0000004407187227 */ /* 0x000fe200078e00ff */
[-C--:B------:R-:W-:Y:S02]  /*5020*/  @P2 SHF.R.U32.HI R3, RZ, R69.reuse, R22 ;  /* 0x00000045ff032219 */ /* 0x080fe40000011616 */
[----:B------:R-:W-:Y:S02]  /*5030*/  SHF.R.U32.HI R22, RZ, R174, R23 ;  /* 0x000000aeff167219 */ /* 0x000fe40000011617 */
[----:B------:R-:W-:Y:S01]  /*5040*/  @P2 SHF.R.U32.HI R7, RZ, R69, R24 ;  /* 0x00000045ff072219 */ /* 0x000fe20000011618 */
[C---:B------:R-:W-:Y:S01]  /*5050*/  IMAD R2, R72.reuse, R3, RZ ;  /* 0x0000000348027224 */ /* 0x040fe200078e02ff */
[----:B------:R-:W-:Y:S02]  /*5060*/  SEL R5, R75, R22, !P0 ;  /* 0x000000164b057207 */ /* 0x000fe40004000000 */
[----:B------:R-:W-:Y:S01]  /*5070*/  SEL R3, R77, R26, !P3 ;  /* 0x0000001a4d037207 */ /* 0x000fe20005800000 */
[----:B------:R-:W-:Y:S01]  /*5080*/  IMAD R4, R72, R7, RZ ;  /* 0x0000000748047224 */ /* 0x000fe200078e02ff */
[C---:B------:R-:W-:Y:S01]  /*5090*/  ISETP.GE.AND P0, PT, R5.reuse, R2, PT ;  /* 0x000000020500720c */ /* 0x040fe20003f06270 */
[----:B------:R-:W-:Y:S03]  /*50a0*/  IMAD.HI.U32 R6, R5, R68, RZ ;  /* 0x0000004405067227 */ /* 0x000fe600078e00ff */
[----:B------:R-:W-:Y:S01]  /*50b0*/  ISETP.GE.OR P0, PT, R3, R4, P0 ;  /* 0x000000040300720c */ /* 0x000fe20000706670 */
[----:B------:R-:W-:Y:S01]  /*50c0*/  IMAD.MOV R4, RZ, RZ, -R3 ;  /* 0x000000ffff047224 */ /* 0x000fe200078e0a03 */
[-C--:B------:R-:W-:Y:S03]  /*50d0*/  SHF.R.U32.HI R6, RZ, R69.reuse, R6 ;  /* 0x00000045ff067219 */ /* 0x080fe60000011606 */
[----:B------:R-:W-:Y:S01]  /*50e0*/  IMAD R77, R74, R4, R77 ;  /* 0x000000044a4d7224 */ /* 0x000fe200078e024d */
[----:B------:R-:W-:Y:S05]  /*50f0*/  SEL R15, R5, R6, !P2 ;  /* 0x00000006050f7207 */ /* 0x000fea0005000000 */
[----:B------:R-:W-:Y:S02]  /*5100*/  IMAD.MOV R6, RZ, RZ, -R15 ;  /* 0x000000ffff067224 */ /* 0x000fe400078e0a0f */
[C---:B------:R-:W-:Y:S04]  /*5110*/  @!P0 IMAD.HI.U32 R2, R3.reuse, R68, RZ ;  /* 0x0000004403028227 */ /* 0x040fe800078e00ff */
[----:B------:R-:W-:Y:S01]  /*5120*/  IMAD R6, R72, R6, R5 ;  /* 0x0000000648067224 */ /* 0x000fe200078e0205 */
[----:B------:R-:W-:Y:S04]  /*5130*/  @!P0 SHF.R.U32.HI R2, RZ, R69, R2 ;  /* 0x00000045ff028219 */ /* 0x000fe80000011602 */
[----:B------:R-:W-:Y:S02]  /*5140*/  @!P0 SEL R0, R3, R2, !P2 ;  /* 0x0000000203008207 */ /* 0x000fe40005000000 */
[----:B------:R-:W-:Y:S02]  /*5150*/  IADD3 R2, PT, PT, -R5, RZ, RZ ;  /* 0x000000ff05027210 */ /* 0x000fe40007ffe1ff */
[----:B------:R-:W-:Y:S01]  /*5160*/  @!P0 IADD3 R8, PT, PT, R15, -R0, RZ ;  /* 0x800000000f088210 */ /* 0x000fe20007ffe0ff */
[----:B------:R-:W-:Y:S02]  /*5170*/  @!P0 IMAD R0, R7, R6, R0 ;  /* 0x0000000607008224 */ /* 0x000fe400078e0200 */
[----:B------:R-:W-:Y:S02]  /*5180*/  IMAD R75, R70, R2, R75 ;  /* 0x00000002464b7224 */ /* 0x000fe400078e024b */
[----:B------:R-:W-:Y:S02]  /*5190*/  @!P0 IMAD R5, R8, R72, R3 ;  /* 0x0000004808058224 */ /* 0x000fe400078e0203 */
[----:B------:R-:W-:Y:S04]  /*51a0*/  @!P0 IMAD.MOV.U32 R3, RZ, RZ, R0 ;  /* 0x000000ffff038224 */ /* 0x000fe800078e0000 */
[----:B------:R-:W-:Y:S02]  /*51b0*/  IMAD R77, R3, R74, R77 ;  /* 0x0000004a034d7224 */ /* 0x000fe400078e024d */
[----:B------:R-:W-:Y:S07]  /*51c0*/  IMAD R75, R5, R70, R75 ;  /* 0x00000046054b7224 */ /* 0x000fee00078e024b */
.L_x_89:
[----:B-1----:R-:W-:Y:S01]  /*51d0*/  @!P1 ISETP.NE.AND P0, PT, R10, 0x1, PT ;  /* 0x000000010a00980c */ /* 0x002fe20003f05270 */
[----:B------:R-:W-:Y:S01]  /*51e0*/  @!P1 IMAD.HI.U32 R0, R77, R12, RZ ;  /* 0x0000000c4d009227 */ /* 0x000fe200078e00ff */
[----:B------:R-:W-:Y:S01]  /*51f0*/  @!P1 ISETP.NE.AND P2, PT, R9, 0x1, PT ;  /* 0x000000010900980c */ /* 0x000fe20003f45270 */
[----:B------:R-:W-:Y:S01]  /*5200*/  ULOP3.LUT UP0, URZ, UR48, 0x1b0, URZ, 0xc0, !UPT ;  /* 0x000001b030ff7892 */ /* 0x000fe2000f80c0ff */
[----:B------:R-:W-:Y:S01]  /*5210*/  R2UR UR42, R21 ;  /* 0x00000000152a72ca */ /* 0x000fe200000e0000 */
[----:B------:R-:W-:Y:S01]  /*5220*/  @!P1 IMAD.HI.U32 R3, R75, R11, RZ ;  /* 0x0000000b4b039227 */ /* 0x000fe200078e00ff */
[----:B------:R-:W-:Y:S02]  /*5230*/  @!P1 SHF.R.U32.HI R0, RZ, R13, R0 ;  /* 0x0000000dff009219 */ /* 0x000fe40000011600 */
[----:B------:R-:W-:Y:S01]  /*5240*/  R2UR UR41, R20 ;  /* 0x00000000142972ca */ /* 0x000fe200000e0000 */
[----:B------:R-:W-:Y:S01]  /*5250*/  VIADD R195, R195, 0x1 ;  /* 0x00000001c3c37836 */ /* 0x000fe20000000000 */
[----:B------:R-:W-:Y:S02]  /*5260*/  @!P1 SHF.R.U32.HI R2, RZ, R14, R3 ;  /* 0x0000000eff029219 */ /* 0x000fe40000011603 */
[----:B------:R-:W-:Y:S02]  /*5270*/  @!P1 SEL R3, R77, R0, !P2 ;  /* 0x000000004d039207 */ /* 0x000fe40005000000 */
[----:B------:R-:W-:Y:S02]  /*5280*/  @!P1 SEL R2, R75, R2, !P0 ;  /* 0x000000024b029207 */ /* 0x000fe40004000000 */
[----:B------:R-:W-:Y:S01]  /*5290*/  @P4 SHF.R.U32.HI R179, RZ, 0x10, R17 ;  /* 0x00000010ffb34819 */ /* 0x000fe20000011611 */
[----:B------:R-:W-:Y:S02]  /*52a0*/  USHF.L.U32 UR42, UR42, 0x7, URZ ;  /* 0x000000072a2a7899 */ /* 0x000fe400080006ff */
[----:B------:R-:W-:Y:S02]  /*52b0*/  @!P1 IMAD.IADD R0, R2, 0x1, -R3 ;  /* 0x0000000102009824 */ /* 0x000fe400078e0a03 */
[----:B------:R-:W-:Y:S01]  /*52c0*/  @!P1 IMAD.IADD R2, R3, 0x1, -R2 ;  /* 0x0000000103029824 */ /* 0x000fe200078e0a02 */
[----:B------:R-:W-:Y:S01]  /*52d0*/  USHF.L.U32 UR41, UR41, 0x7, URZ ;  /* 0x0000000729297899 */ /* 0x000fe200080006ff */
[----:B------:R-:W-:Y:S02]  /*52e0*/  @!P1 IMAD R77, R0, R9, R77 ;  /* 0x00000009004d9224 */ /* 0x000fe400078e024d */
[----:B------:R-:W-:Y:S01]  /*52f0*/  @!P1 IMAD R75, R2, R10, R75 ;  /* 0x0000000a024b9224 */ /* 0x000fe200078e024b */
[----:B------:R-:W-:Y:S08]  /*5300*/  BRA.U !UP0, `(.L_x_90) ;  /* 0x0000000108407547 */ /* 0x000ff0000b800000 */
[----:B------:R-:W1:Y:S01]  /*5310*/  LDCU.64 UR8, c[0x4][0x80] ;  /* 0x01001000ff0877ac */ /* 0x000e620008000a00 */
[----:B------:R-:W-:Y:S01]  /*5320*/  MOV R3, 0x0 ;  /* 0x0000000000037802 */ /* 0x000fe20000000f00 */
[----:B------:R-:W-:Y:S02]  /*5330*/  HFMA2 R12, -RZ, RZ, 0, 5.9604644775390625e-08 ;  /* 0x00000001ff0c7431 */ /* 0x000fe400000001ff */
[----:B------:R-:W-:Y:S02]  /*5340*/  IMAD.MOV.U32 R8, RZ, RZ, 0x70 ;  /* 0x00000070ff087424 */ /* 0x000fe400078e00ff */
[----:B------:R-:W-:Y:S01]  /*5350*/  IMAD.MOV.U32 R13, RZ, RZ, RZ ;  /* 0x000000ffff0d7224 */ /* 0x000fe200078e00ff */
[----:B------:R-:W2:Y:S01]  /*5360*/  LDCU.64 UR6, c[0x4][0x88] ;  /* 0x01001100ff0677ac */ /* 0x000ea20008000a00 */
[----:B------:R-:W3:Y:S01]  /*5370*/  LDC.64 R2, c[0x4][R3] ;  /* 0x0100000003027b82 */ /* 0x000ee20000000a00 */
[----:B------:R-:W4:Y:S01]  /*5380*/  LDCU.64 UR4, c[0x4][0x8] ;  /* 0x01000100ff0477ac */ /* 0x000f220008000a00 */
[----:B-1----:R-:W-:Y:S01]  /*5390*/  MOV R5, UR9 ;  /* 0x0000000900057c02 */ /* 0x002fe20008000f00 */
[----:B------:R-:W-:Y:S01]  /*53a0*/  IMAD.U32 R4, RZ, RZ, UR8 ;  /* 0x00000008ff047e24 */ /* 0x000fe2000f8e00ff */
[----:B--2---:R-:W-:Y:S01]  /*53b0*/  MOV R7, UR7 ;  /* 0x0000000700077c02 */ /* 0x004fe20008000f00 */
[----:B------:R-:W-:Y:S01]  /*53c0*/  IMAD.U32 R6, RZ, RZ, UR6 ;  /* 0x00000006ff067e24 */ /* 0x000fe2000f8e00ff */
[----:B----4-:R-:W-:Y:S01]  /*53d0*/  MOV R11, UR5 ;  /* 0x00000005000b7c02 */ /* 0x010fe20008000f00 */
[----:B------:R-:W-:Y:S02]  /*53e0*/  IMAD.U32 R10, RZ, RZ, UR4 ;  /* 0x00000004ff0a7e24 */ /* 0x000fe4000f8e00ff */
[----:B------:R-:W-:Y:S07]  /*53f0*/  LEPC R20, `(.L_x_90) ;  /* 0x000000001014794e */ /* 0x000fee0000000000 */
[----:B---3-5:R-:W-:Y:S05]  /*5400*/  CALL.ABS.NOINC R2 ;  /* 0x0000000002007343 */ /* 0x028fea0003c00000 */
.L_x_90:
[----:B------:R-:W-:Y:S01]  /*5410*/  LOP3.LUT P0, RZ, R192, 0x1b0, RZ, 0xc0, !PT ;  /* 0x000001b0c0ff7812 */ /* 0x000fe2000780c0ff */
[----:B------:R-:W-:Y:S11]  /*5420*/  BSSY.RECONVERGENT B6, `(.L_x_91) ;  /* 0x0000013000067945 */ /* 0x000ff60003800200 */
[----:B------:R-:W-:Y:S01]  /*5430*/  @!UPT UIADD3 URZ, UPT, UPT, URZ, URZ, URZ ;  /* 0x000000fffffff290 */ /* 0x000fe2000fffe0ff */
[----:B------:R-:W-:Y:S05]  /*5440*/  @!P0 BRA `(.L_x_92) ;  /* 0x0000000000408947 */ /* 0x000fea0003800000 */
        /* <DEDUP_REMOVED lines=16> */
.L_x_92:
[----:B------:R-:W-:Y:S05]  /*5550*/  BSYNC.RECONVERGENT B6 ;  /* 0x0000000000067941 */ /* 0x000fea0003800200 */
.L_x_91:
[----:B------:R-:W-:Y:S01]  /*5560*/  ISETP.NE.U32.AND P4, PT, R166, RZ, PT ;  /* 0x000000ffa600720c */ /* 0x000fe20003f85070 */
[----:B------:R-:W-:Y:S01]  /*5570*/  UISETP.NE.AND UP2, UPT, UR50, URZ, UPT ;  /* 0x000000ff3200728c */ /* 0x000fe2000bf45270 */
[----:B------:R-:W-:Y:S01]  /*5580*/  ISETP.NE.U32.AND P2, PT, RZ, UR38, PT ;  /* 0x00000026ff007c0c */ /* 0x000fe2000bf45070 */
[----:B------:R-:W-:Y:S01]  /*5590*/  UISETP.NE.U32.AND UP1, UPT, UR44, URZ, UPT ;  /* 0x000000ff2c00728c */ /* 0x000fe2000bf25070 */
[----:B------:R-:W-:Y:S01]  /*55a0*/  ISETP.NE.AND.EX P4, PT, R167, RZ, PT, P4 ;  /* 0x000000ffa700720c */ /* 0x000fe20003f85340 */
[----:B------:R-:W-:Y:S01]  /*55b0*/  UPLOP3.LUT UP0, UPT, UPT, UPT, UPT, 0x40, 0x4 ;  /* 0x000000000004789c */ /* 0x000fe20003f0e870 */
[----:B------:R-:W-:Y:S01]  /*55c0*/  ISETP.NE.AND.EX P2, PT, RZ, UR39, PT, P2 ;  /* 0x00000027ff007c0c */ /* 0x000fe2000bf45320 */
[----:B------:R-:W-:Y:S01]  /*55d0*/  UISETP.NE.AND.EX UP1, UPT, UR45, URZ, UPT, UP1 ;  /* 0x000000ff2d00728c */ /* 0x000fe2000bf25310 */
[----:B------:R-:W-:Y:S04]  /*55e0*/  PLOP3.LUT P1, PT, PT, PT, UP2, 0x80, 0x8 ;  /* 0x000000000008781c */ /* 0x000fe80003f2f028 */
[----:B------:R-:W-:Y:S06]  /*55f0*/  @UP2 UPLOP3.LUT UP0, UPT, UPT, UPT, UP1, 0x80, 0x8 ;  /* 0x000000000008289c */ /* 0x000fec0003f0f010 */
[----:B------:R-:W-:Y:S01]  /*5600*/  PLOP3.LUT P0, PT, PT, PT, UP0, 0x80, 0x8 ;  /* 0x000000000008781c */ /* 0x000fe20003f0f008 */
[----:B------:R-:W-:Y:S01]  /*5610*/  @!UPT UIADD3 URZ, UPT, UPT, URZ, URZ, URZ ;  /* 0x000000fffffff290 */ /* 0x000fe2000fffe0ff */
[----:B------:R-:W-:Y:S11]  /*5620*/  BRA.U !UP1, `(.L_x_93) ;  /* 0x0000000109387547 */ /* 0x000ff6000b800000 */
[----:B------:R-:W-:Y:S01]  /*5630*/  UISETP.NE.U32.AND UP0, UPT, UR38, URZ, UPT ;  /* 0x000000ff2600728c */ /* 0x000fe2000bf05070 */
[----:B------:R-:W-:Y:S02]  /*5640*/  HFMA2 R0, -RZ, RZ, 0, 5.9604644775390625e-08 ;  /* 0x00000001ff007431 */ /* 0x000fe400000001ff */
[----:B------:R-:W-:Y:S01]  /*5650*/  IMAD.MOV.U32 R171, RZ, RZ, 0x1 ;  /* 0x00000001ffab7424 */ /* 0x000fe200078e00ff */
[----:B------:R-:W-:Y:S06]  /*5660*/  UISETP.NE.AND.EX UP0, UPT, UR39, URZ, UPT, UP0 ;  /* 0x000000ff2700728c */ /* 0x000fec000bf05300 */
[----:B------:R-:W-:Y:S05]  /*5670*/  PLOP3.LUT P3, PT, PT, PT, UP0, 0x80, 0x8 ;  /* 0x000000000008781c */ /* 0x000fea0003f6f008 */
[----:B------:R-:W1:Y:S01]  /*5680*/  @UP0 LDCU.64 UR6, c[0x0][0x888] ;  /* 0x00011100ff0607ac */ /* 0x000e620008000a00 */
[----:B------:R-:W-:Y:S07]  /*5690*/  @UP0 UIMAD UR4, UR36, UR44, URZ ;  /* 0x0000002c240402a4 */ /* 0x000fee000f8e02ff */
[----:B------:R-:W-:Y:S01]  /*56a0*/  @!P3 PRMT R171, R0, 0x7610, R171 ;  /* 0x0000761000abb816 */ /* 0x000fe200000000ab */
[----:B-1----:R-:W-:Y:S03]  /*56b0*/  @UP0 UIMAD.WIDE UR6, UR4, 0x4, UR6 ;  /* 0x00000004040608a5 */ /* 0x002fe6000f8e0206 */
[----:B------:R-:W1:Y:S03]  /*56c0*/  @!UP0 LDCU UR4, c[0x0][0x880] ;  /* 0x00011000ff0487ac */ /* 0x000e660008000800 */
[----:B------:R-:W-:Y:S01]  /*56d0*/  IMAD.U32 R2, RZ, RZ, UR6 ;  /* 0x00000006ff027e24 */ /* 0x000fe2000f8e00ff */
[----:B------:R-:W-:Y:S05]  /*56e0*/  MOV R3, UR7 ;  /* 0x0000000700037c02 */ /* 0x000fea0008000f00 */
[----:B-----5:R2:W5:Y:S02]  /*56f0*/  @P3 LDG.E R81, desc[UR46][R2.64] ;  /* 0x0000002e02513981 */ /* 0x020564000c1e1900 */
[----:B-12---:R-:W-:Y:S02]  /*5700*/  @!P3 IMAD.U32 R81, RZ, RZ, UR4 ;  /* 0x00000004ff51be24 */ /* 0x006fe4000f8e00ff */
.L_x_93:
[----:B------:R-:W-:Y:S05]  /*5710*/  @!P4 BRA `(.L_x_94) ;  /* 0x000000000020c947 */ /* 0x000fea0003800000 */
[----:B------:R-:W-:Y:S04]  /*5720*/  ISETP.NE.U32.AND P3, PT, R164, RZ, PT ;  /* 0x000000ffa400720c */ /* 0x000fe80003f65070 */
[----:B------:R-:W-:Y:S11]  /*5730*/  ISETP.NE.AND.EX P3, PT, R165, RZ, PT, P3 ;  /* 0x000000ffa500720c */ /* 0x000ff60003f65330 */
[----:B------:R-:W-:Y:S02]  /*5740*/  @!UPT UIADD3 URZ, UPT, UPT, URZ, URZ, URZ ;  /* 0x000000fffffff290 */ /* 0x000fe4000fffe0ff */
[----:B------:R-:W1:Y:S01]  /*5750*/  @P3 LDC.64 R2, c[0x0][0x8a8] ;  /* 0x00022a00ff023b82 */ /* 0x000e620000000a00 */
[----:B------:R-:W-:Y:S04]  /*5760*/  @P3 IMAD R0, R166, UR36, RZ ;  /* 0x00000024a6003c24 */ /* 0x000fe8000f8e02ff */
[----:B-1----:R-:W-:Y:S05]  /*5770*/  @P3 IMAD.WIDE R2, R0, 0x4, R2 ;  /* 0x0000000400023825 */ /* 0x002fea00078e0202 */
[----:B-----5:R1:W5:Y:S02]  /*5780*/  @P3 LDG.E R78, desc[UR46][R2.64] ;  /* 0x0000002e024e3981 */ /* 0x020364000c1e1900 */
[----:B-1----:R-:W2:Y:S02]  /*5790*/  @!P3 LDC R78, c[0x0][0x8a0] ;  /* 0x00022800ff4ebb82 */ /* 0x002ea40000000800 */
.L_x_94:
[----:B-----5:R-:W-:Y:S01]  /*57a0*/  FSETP.NEU.AND P4, PT, R81, RZ, PT ;  /* 0x000000ff5100720b */ /* 0x020fe20003f8d000 */
[----:B------:R-:W-:Y:S01]  /*57b0*/  BSSY B1, `(.L_x_95) ;  /* 0x0000047000017945 */ /* 0x000fe20003800000 */
[----:B------:R-:W-:Y:S01]  /*57c0*/  SEL R5, RZ, 0xffffffff, P2 ;  /* 0xffffffffff057807 */ /* 0x000fe20001000000 */
[----:B------:R-:W-:Y:S01]  /*57d0*/  IMAD.MOV.U32 R208, RZ, RZ, 0x1 ;  /* 0x00000001ffd07424 */ /* 0x000fe200078e00ff */
[----:B------:R-:W-:Y:S01]  /*57e0*/  LOP3.LUT P3, RZ, R171, 0xff, RZ, 0xc0, !PT ;  /* 0x000000ffabff7812 */ /* 0x000fe2000786c0ff */
[C---:B------:R-:W-:Y:S01]  /*57f0*/  IMAD R80, R76.reuse, 0x80, R79 ;  /* 0x000000804c507824 */ /* 0x040fe200078e024f */
[----:B------:R-:W-:Y:S02]  /*5800*/  @P1 SEL R0, RZ, 0xffffffff, P4 ;  /* 0xffffffffff001807 */ /* 0x000fe40002000000 */
[----:B------:R-:W-:Y:S02]  /*5810*/  CS2R R162, SRZ ;  /* 0x0000000000a27805 */ /* 0x000fe4000001ff00 */
[----:B------:R-:W-:Y:S02]  /*5820*/  LEA R3, R181, UR49, 0x3 ;  /* 0x00000031b5037c11 */ /* 0x000fe4000f8e18ff */
[----:B------:R-:W-:Y:S02]  /*5830*/  CS2R R160, SRZ ;  /* 0x0000000000a07805 */ /* 0x000fe4000001ff00 */
[----:B------:R-:W-:Y:S02]  /*5840*/  @P0 SEL R0, R5, R0, !P3 ;  /* 0x0000000005000207 */ /* 0x000fe40005800000 */
[----:B------:R-:W-:Y:S02]  /*5850*/  CS2R R158, SRZ ;  /* 0x00000000009e7805 */ /* 0x000fe4000001ff00 */
[----:B------:R-:W-:Y:S02]  /*5860*/  LEA R207, R76, UR49, 0x3 ;  /* 0x000000314ccf7c11 */ /* 0x000fe4000f8e18ff */
[----:B------:R-:W-:Y:S02]  /*5870*/  CS2R R156, SRZ ;  /* 0x00000000009c7805 */ /* 0x000fe4000001ff00 */
[----:B------:R-:W-:Y:S02]  /*5880*/  @P1 LOP3.LUT R0, R0, 0x1, RZ, 0xc0, !PT ;  /* 0x0000000100001812 */ /* 0x000fe400078ec0ff */
[----:B------:R-:W-:Y:S02]  /*5890*/  CS2R R154, SRZ ;  /* 0x00000000009a7805 */ /* 0x000fe4000001ff00 */
[----:B------:R-:W-:Y:S02]  /*58a0*/  SHF.L.U32 R2, R183, 0x1f, RZ ;  /* 0x0000001fb7027819 */ /* 0x000fe400000006ff */
[----:B------:R-:W-:Y:S02]  /*58b0*/  CS2R R152, SRZ ;  /* 0x0000000000987805 */ /* 0x000fe4000001ff00 */
[----:B------:R-:W-:Y:S02]  /*58c0*/  ISETP.NE.U32.OR P6, PT, R0, 0x1, !P1 ;  /* 0x000000010000780c */ /* 0x000fe40004fc5470 */
[----:B------:R-:W-:Y:S02]  /*58d0*/  CS2R R150, SRZ ;  /* 0x0000000000967805 */ /* 0x000fe4000001ff00 */
[----:B------:R-:W-:Y:S02]  /*58e0*/  PLOP3.LUT P2, PT, PT, PT, UP1, 0x80, 0x8 ;  /* 0x000000000008781c */ /* 0x000fe40003f4f018 */
[----:B------:R-:W-:Y:S02]  /*58f0*/  CS2R R148, SRZ ;  /* 0x0000000000947805 */ /* 0x000fe4000001ff00 */
[----:B------:R-:W-:Y:S02]  /*5900*/  SEL R0, RZ, 0xffffffff, P4 ;  /* 0xffffffffff007807 */ /* 0x000fe40002000000 */
[----:B------:R-:W-:Y:S03]  /*5910*/  P2R R184, PR, RZ, 0x40 ;  /* 0x00000040ffb87803 */ /* 0x000fe60000000000 */
[----:B------:R-:W-:Y:S04]  /*5920*/  @P6 SHF.L.U32 R4, R180, 0x1f, RZ ;  /* 0x0000001fb4046819 */ /* 0x000fe800000006ff */
[----:B------:R-:W-:Y:S01]  /*5930*/  @P2 SEL R0, R5, R0, !P3 ;  /* 0x0000000005002207 */ /* 0x000fe20005800000 */
[----:B------:R-:W1:Y:S03]  /*5940*/  @P6 SYNCS.PHASECHK.TRANS64.TRYWAIT P1, [R3+URZ+0xc0], R4 ;  /* 0x0000c004030065a7 */ /* 0x000e6600080211ff */
[----:B------:R-:W-:Y:S04]  /*5950*/  LOP3.LUT R0, R0, 0x1, RZ, 0xc0, !PT ;  /* 0x0000000100007812 */ /* 0x000fe800078ec0ff */
[----:B------:R-:W-:Y:S04]  /*5960*/  ISETP.NE.U32.AND P5, PT, R0, 0x1, PT ;  /* 0x000000010000780c */ /* 0x000fe80003fa5070 */
[----:B------:R-:W-:Y:S01]  /*5970*/  P2R R209, PR, RZ, 0x20 ;  /* 0x00000020ffd17803 */ /* 0x000fe20000000000 */
[----:B------:R3:W4:Y:S01]  /*5980*/  SYNCS.PHASECHK.TRANS64.TRYWAIT P0, [R207+URZ+0x110], R2 ;  /* 0x00011002cf0075a7 */ /* 0x00072200080011ff */
[----:B-1----:R-:W-:Y:S01]  /*5990*/  @P6 SEL R208, RZ, 0x1, !P1 ;  /* 0x00000001ffd06807 */ /* 0x002fe20004800000 */
[----:B---3--:R-:W-:Y:S06]  /*59a0*/  @!P6 BRA `(.L_x_96) ;  /* 0x00000000009ce947 */ /* 0x008fec0003800000 */
[----:B------:R-:W-:Y:S01]  /*59b0*/  @P5 IMAD R6, R181, 0x2000, R190 ;  /* 0x00002000b5065824 */ /* 0x000fe200078e02be */
[----:B------:R-:W-:Y:S01]  /*59c0*/  ISETP.NE.AND P1, PT, R208, RZ, PT ;  /* 0x000000ffd000720c */ /* 0x000fe20003f25270 */
[----:B------:R-:W-:Y:S01]  /*59d0*/  BSSY B0, `(.L_x_97) ;  /* 0x0000010000007945 */ /* 0x000fe20003800000 */
[----:B------:R-:W-:Y:S01]  /*59e0*/  CS2R R150, SRZ ;  /* 0x0000000000967805 */ /* 0x000fe2000001ff00 */
[--C-:B------:R-:W-:Y:S01]  /*59f0*/  @P5 IMAD R7, R191, -0x10, R6.reuse ;  /* 0xfffffff0bf075824 */ /* 0x100fe200078e0206 */
[----:B------:R-:W-:Y:S01]  /*5a00*/  CS2R R148, SRZ ;  /* 0x0000000000947805 */ /* 0x000fe2000001ff00 */
[----:B------:R-:W-:Y:S01]  /*5a10*/  @P5 IMAD R5, R189, -0x10, R6 ;  /* 0xfffffff0bd055824 */ /* 0x000fe200078e0206 */
[----:B------:R-:W-:Y:S01]  /*5a20*/  CS2R R158, SRZ ;  /* 0x00000000009e7805 */ /* 0x000fe2000001ff00 */
[----:B------:R-:W-:Y:S01]  /*5a30*/  @P5 IMAD R4, R188, 0x10, R7 ;  /* 0x00000010bc045824 */ /* 0x000fe200078e0207 */
[----:B------:R-:W-:Y:S02]  /*5a40*/  CS2R R156, SRZ ;  /* 0x00000000009c7805 */ /* 0x000fe4000001ff00 */
[----:B------:R-:W-:Y:S02]  /*5a50*/  CS2R R154, SRZ ;  /* 0x00000000009a7805 */ /* 0x000fe4000001ff00 */
[----:B------:R-:W-:Y:S02]  /*5a60*/  CS2R R152, SRZ ;  /* 0x0000000000987805 */ /* 0x000fe4000001ff00 */
[----:B------:R-:W-:Y:S02]  /*5a70*/  CS2R R162, SRZ ;  /* 0x0000000000a27805 */ /* 0x000fe4000001ff00 */
[----:B------:R-:W-:Y:S01]  /*5a80*/  CS2R R160, SRZ ;  /* 0x0000000000a07805 */ /* 0x000fe2000001ff00 */
[----:B------:R-:W-:Y:S06]  /*5a90*/  @P1 BRA `(.L_x_98) ;  /* 0x00000000000c1947 */ /* 0x000fec0003800000 */
[----:B------:R-:W-:Y:S04]  /*5aa0*/  SHF.L.U32 R0, R180, 0x1f, RZ ;  /* 0x0000001fb4007819 */ /* 0x000fe800000006ff */
[----:B------:R-:W1:Y:S02]  /*5ab0*/  SYNCS.PHASECHK.TRANS64.TRYWAIT P1, [R3+URZ+0xc0], R0 ;  /* 0x0000c000030075a7 */ /* 0x000e6400080211ff */
[----:B-1----:R-:W-:Y:S05]  /*5ac0*/  @!P1 BRA `(.L_x_99) ;  /* 0x0000003400e09947 */ /* 0x002fea0003800000 */
.L_x_98:
[----:B------:R-:W-:Y:S05]  /*5ad0*/  BSYNC B0 ;  /* 0x0000000000007941 */ /* 0x000fea0003800000 */
.L_x_97:
[----:B------:R-:W-:Y:S01]  /*5ae0*/  ISETP.NE.AND P1, PT, R209, RZ, PT ;  /* 0x000000ffd100720c */ /* 0x000fe20003f25270 */
[----:B-1----:R-:W-:Y:S02]  /*5af0*/  VIADD R3, R3, 0xd0 ;  /* 0x000000d003037836 */ /* 0x002fe40000000000 */
[----:B------:R-:W-:Y:S02]  /*5b00*/  IMAD.U32 R0, RZ, RZ, UR37 ;  /* 0x00000025ff007e24 */ /* 0x000fe4000f8e00ff */
[----:B------:R-:W-:Y:S03]  /*5b10*/  VIADD R181, R181, 0x1 ;  /* 0x00000001b5b57836 */ /* 0x000fe60000000000 */
[----:B------:R-:W-:Y:S05]  /*5b20*/  PRMT R0, R0, 0x654, R3 ;  /* 0x0000065400007816 */ /* 0x000fea0000000003 */
[----:B------:R1:W3:Y:S04]  /*5b30*/  @P1 LDS.128 R148, [R6] ;  /* 0x0000000006941984 */ /* 0x0002e80000000c00 */
[----:B------:R1:W1:Y:S04]  /*5b40*/  @P1 LDS.128 R156, [R5+0x20] ;  /* 0x00002000059c1984 */ /* 0x0002680000000c00 */
[----:B------:R1:W1:Y:S04]  /*5b50*/  @P1 LDS.128 R152, [R7+0x10] ;  /* 0x0000100007981984 */ /* 0x0002680000000c00 */
[----:B------:R1:W1:Y:S01]  /*5b60*/  @P1 LDS.128 R160, [R4+0x10] ;  /* 0x0000100004a01984 */ /* 0x0002620000000c00 */
[C---:B------:R-:W-:Y:S01]  /*5b70*/  ISETP.NE.AND P1, PT, R181.reuse, 0x2, PT ;  /* 0x00000002b500780c */ /* 0x040fe20003f25270 */
[----:B------:R-:W-:Y:S01]  /*5b80*/  @!PT LDS RZ, [RZ] ;  /* 0x00000000fffff984 */ /* 0x000fe20000000800 */
[----:B------:R-:W-:Y:S01]  /*5b90*/  @!PT LDS RZ, [RZ] ;  /* 0x00000000fffff984 */ /* 0x000fe20000000800 */
[----:B------:R-:W-:Y:S01]  /*5ba0*/  @!PT LDS RZ, [RZ] ;  /* 0x00000000fffff984 */ /* 0x000fe20000000800 */
[----:B------:R-:W-:Y:S01]  /*5bb0*/  @!PT LDS RZ, [RZ] ;  /* 0x00000000fffff984 */ /* 0x000fe20000000800 */
[----:B------:R5:W-:Y:S06]  /*5bc0*/  MEMBAR.ALL.CTA ;  /* 0x0000000000007992 */ /* 0x000bec0000008000 */
[----:B-----5:R-:W5:Y:S01]  /*5bd0*/  FENCE.VIEW.ASYNC.S ;  /* 0x00000000000073c6 */ /* 0x020f620000000000 */
[----:B------:R-:W-:Y:S02]  /*5be0*/  SEL R3, RZ, 0x1, P1 ;  /* 0x00000001ff037807 */ /* 0x000fe40000800000 */
[----:B------:R-:W-:Y:S02]  /*5bf0*/  SEL R181, R181, RZ, P1 ;  /* 0x000000ffb5b57207 */ /* 0x000fe40000800000 */
[----:B------:R-:W-:Y:S01]  /*5c00*/  LOP3.LUT R180, R180, R3, RZ, 0x3c, !PT ;  /* 0x00000003b4b47212 */ /* 0x000fe200078e3cff */
[----:B-----5:R1:W-:Y:S06]  /*5c10*/  SYNCS.ARRIVE.TRANS64.RED.A1T0 RZ, [R0+URZ], RZ ;  /* 0x000000ff00ff79a7 */ /* 0x0203ec00081004ff */
.L_x_96:
[----:B------:R-:W-:Y:S05]  /*5c20*/  BSYNC B1 ;  /* 0x0000000000017941 */ /* 0x000fea0003800000 */
.L_x_95:
[----:B-1----:R-:W-:Y:S04]  /*5c30*/  SHF.R.U32.HI R0, RZ, 0x15, R80 ;  /* 0x00000015ff007819 */ /* 0x002fe80000011650 */
[----:B------:R-:W-:Y:S01]  /*5c40*/  LOP3.LUT P1, RZ, R0, 0x3, R173, 0x48, !PT ;  /* 0x0000000300ff7812 */ /* 0x000fe200078248ad */
[----:B------:R-:W-:Y:S01]  /*5c50*/  @!UPT UIADD3 URZ, UPT, UPT, URZ, URZ, URZ ;  /* 0x000000fffffff290 */ /* 0x000fe2000fffe0ff */
[----:B----4-:R-:W-:Y:S11]  /*5c60*/  @P0 BRA `(.L_x_100) ;  /* 0x0000000000080947 */ /* 0x010ff60003800000 */
[----:B------:R-:W1:Y:S02]  /*5c70*/  SYNCS.PHASECHK.TRANS64.TRYWAIT P0, [R207+URZ+0x110], R2 ;  /* 0x00011002cf0075a7 */ /* 0x000e6400080011ff */
[----:B-1----:R-:W-:Y:S05]  /*5c80*/  @!P0 BRA `(.L_x_101) ;  /* 0x0000003400848947 */ /* 0x002fea0003800000 */
.L_x_100:
[----:B------:R-:W-:Y:S04]  /*5c90*/  BSSY.RECONVERGENT B6, `(.L_x_102) ;  /* 0x0000012000067945 */ /* 0x000fe80003800200 */
[----:B------:R-:W-:Y:S05]  /*5ca0*/  @!P1 BRA `(.L_x_103) ;  /* 0x0000000000409947 */ /* 0x000fea0003800000 */
[----:B------:R-:W4:Y:S01]  /*5cb0*/  LDCU.64 UR8, c[0x4][0x70] ;  /* 0x01000e00ff0877ac */ /* 0x000f220008000a00 */
[----:B------:R-:W-:Y:S01]  /*5cc0*/  MOV R3, 0x0 ;  /* 0x0000000000037802 */ /* 0x000fe20000000f00 */
[----:B------:R-:W-:Y:S02]  /*5cd0*/  HFMA2 R12, -RZ, RZ, 0, 5.9604644775390625e-08 ;  /* 0x00000001ff0c7431 */ /* 0x000fe400000001ff */
[----:B------:R-:W-:Y:S02]  /*5ce0*/  IMAD.MOV.U32 R8, RZ, RZ, 0x192 ;  /* 0x00000192ff087424 */ /* 0x000fe400078e00ff */
[----:B------:R-:W-:Y:S01]  /*5cf0*/  IMAD.MOV.U32 R13, RZ, RZ, RZ ;  /* 0x000000ffff0d7224 */ /* 0x000fe200078e00ff */
[----:B------:R-:W5:Y:S01]  /*5d00*/  LDCU.64 UR6, c[0x4][0x78] ;  /* 0x01000f00ff0677ac */ /* 0x000f620008000a00 */
[----:B-1----:R-:W1:Y:S01]  /*5d10*/  LDC.64 R2, c[0x4][R3] ;  /* 0x0100000003027b82 */ /* 0x002e620000000a00 */
[----:B------:R-:W2:Y:S01]  /*5d20*/  LDCU.64 UR4, c[0x4][0x10] ;  /* 0x01000200ff0477ac */ /* 0x000ea20008000a00 */
[----:B----4-:R-:W-:Y:S01]  /*5d30*/  MOV R5, UR9 ;  /* 0x0000000900057c02 */ /* 0x010fe20008000f00 */
[----:B------:R-:W-:Y:S01]  /*5d40*/  IMAD.U32 R4, RZ, RZ, UR8 ;  /* 0x00000008ff047e24 */ /* 0x000fe2000f8e00ff */
[----:B-----5:R-:W-:Y:S01]  /*5d50*/  MOV R7, UR7 ;  /* 0x0000000700077c02 */ /* 0x020fe20008000f00 */
[----:B------:R-:W-:Y:S01]  /*5d60*/  IMAD.U32 R6, RZ, RZ, UR6 ;  /* 0x00000006ff067e24 */ /* 0x000fe2000f8e00ff */
[----:B--2---:R-:W-:Y:S01]  /*5d70*/  MOV R11, UR5 ;  /* 0x00000005000b7c02 */ /* 0x004fe20008000f00 */
[----:B------:R-:W-:Y:S02]  /*5d80*/  IMAD.U32 R10, RZ, RZ, UR4 ;  /* 0x00000004ff0a7e24 */ /* 0x000fe4000f8e00ff */
[----:B------:R-:W-:Y:S07]  /*5d90*/  LEPC R20, `(.L_x_103) ;  /* 0x000000001014794e */ /* 0x000fee0000000000 */
[----:B-1-3--:R-:W-:Y:S05]  /*5da0*/  CALL.ABS.NOINC R2 ;  /* 0x0000000002007343 */ /* 0x00afea0003c00000 */
.L_x_103:
[----:B------:R-:W-:Y:S05]  /*5db0*/  BSYNC.RECONVERGENT B6 ;  /* 0x0000000000067941 */ /* 0x000fea0003800200 */
.L_x_102:
[-C--:B---3--:R-:W-:Y:S01]  /*5dc0*/  F2FP.F16.E5M2.UNPACK_B R83, R148.reuse ;  /* 0x00000094ff53723e */ /* 0x088fe200020004ff */
[----:B------:R-:W-:Y:S05]  /*5dd0*/  WARPSYNC.ALL ;  /* 0x0000000000007948 */ /* 0x000fea0003800000 */
[----:B------:R-:W-:Y:S01]  /*5de0*/  R2UR UR4, R80 ;  /* 0x00000000500472ca */ /* 0x000fe200000e0000 */
[--C-:B------:R-:W-:Y:S01]  /*5df0*/  HADD2.F32 R82, -RZ, R83.reuse.H0_H0 ;  /* 0x20000053ff527230 */ /* 0x100fe20000004100 */
[----:B------:R-:W-:Y:S01]  /*5e00*/  F2FP.F16.E5M2.UNPACK_B R85, R148.H1 ;  /* 0x00000094ff55723e */ /* 0x000fe200030004ff */
[----:B------:R-:W-:Y:S01]  /*5e10*/  HADD2.F32 R83, -RZ, R83.H1_H1 ;  /* 0x30000053ff537230 */ /* 0x000fe20000004100 */
[-C--:B------:R-:W-:Y:S01]  /*5e20*/  F2FP.F16.E5M2.UNPACK_B R87, R149.reuse ;  /* 0x00000095ff57723e */ /* 0x080fe200020004ff */
[----:B------:R-:W-:Y:S01]  /*5e30*/  BSSY.RECONVERGENT B0, `(.L_x_104) ;  /* 0x000011d000007945 */ /* 0x000fe20003800200 */
[----:B------:R-:W-:Y:S01]  /*5e40*/  F2FP.F16.E5M2.UNPACK_B R89, R149.H1 ;  /* 0x00000095ff59723e */ /* 0x000fe200030004ff */
[----:B------:R-:W-:Y:S01]  /*5e50*/  HADD2.F32 R84, -RZ, R85.H0_H0 ;  /* 0x20000055ff547230 */ /* 0x000fe20000004100 */
[-C--:B------:R-:W-:Y:S01]  /*5e60*/  F2FP.F16.E5M2.UNPACK_B R91, R150.reuse ;  /* 0x00000096ff5b723e */ /* 0x080fe200020004ff */
[----:B------:R-:W-:Y:S01]  /*5e70*/  HADD2.F32 R88, -RZ, R87.H1_H1 ;  /* 0x30000057ff587230 */ /* 0x000fe20000004100 */
[----:B------:R-:W-:Y:S01]  /*5e80*/  F2FP.F16.E5M2.UNPACK_B R93, R150.H1 ;  /* 0x00000096ff5d723e */ /* 0x000fe200030004ff */
[----:B------:R-:W-:Y:S01]  /*5e90*/  HADD2.F32 R86, -RZ, R85.H1_H1 ;  /* 0x30000055ff567230 */ /* 0x000fe20000004100 */
[-C--:B------:R-:W-:Y:S01]  /*5ea0*/  F2FP.F16.E5M2.UNPACK_B R95, R151.reuse ;  /* 0x00000097ff5f723e */ /* 0x080fe200020004ff */
[----:B------:R-:W2:Y:S01]  /*5eb0*/  LDTM.x64 R4, tmem[UR4] ;  /* 0x00000004000479ee */ /* 0x000ea20008340000 */
[----:B------:R-:W-:Y:S01]  /*5ec0*/  F2FP.F16.E5M2.UNPACK_B R97, R151.H1 ;  /* 0x00000097ff61723e */ /* 0x000fe200030004ff */
[----:B------:R-:W-:Y:S01]  /*5ed0*/  HADD2.F32 R85, -RZ, R87.H0_H0 ;  /* 0x20000057ff557230 */ /* 0x000fe20000004100 */
[-C--:B------:R-:W-:Y:S01]  /*5ee0*/  F2FP.F16.E5M2.UNPACK_B R99, R152.reuse ;  /* 0x00000098ff63723e */ /* 0x080fe200020004ff */
[----:B------:R-:W-:Y:S01]  /*5ef0*/  HADD2.F32 R87, -RZ, R89.H0_H0 ;  /* 0x20000059ff577230 */ /* 0x000fe20000004100 */
[----:B------:R-:W-:Y:S01]  /*5f00*/  F2FP.F16.E5M2.UNPACK_B R101, R152.H1 ;  /* 0x00000098ff65723e */ /* 0x000fe200030004ff */
[----:B------:R-:W-:Y:S01]  /*5f10*/  HADD2.F32 R92, -RZ, R91.H1_H1 ;  /* 0x3000005bff5c7230 */ /* 0x000fe20000004100 */
[----:B------:R-:W-:Y:S01]  /*5f20*/  ISETP.NE.AND P6, PT, R184, RZ, PT ;  /* 0x000000ffb800720c */ /* 0x000fe20003fc5270 */
[----:B------:R-:W-:Y:S01]  /*5f30*/  HADD2.F32 R96, -RZ, R95.H1_H1 ;  /* 0x3000005fff607230 */ /* 0x000fe20000004100 */
[----:B------:R-:W-:Y:S01]  /*5f40*/  SHF.L.U32 R211, R176, 0x4, RZ ;  /* 0x00000004b0d37819 */ /* 0x000fe200000006ff */
[----:B------:R-:W-:Y:S01]  /*5f50*/  HADD2.F32 R100, -RZ, R99.H1_H1 ;  /* 0x30000063ff647230 */ /* 0x000fe20000004100 */
[----:B------:R-:W-:Y:S01]  /*5f60*/  SHF.L.U32 R219, R175, 0x4, RZ ;  /* 0x00000004afdb7819 */ /* 0x000fe200000006ff */
[----:B------:R-:W-:Y:S01]  /*5f70*/  HADD2.F32 R90, -RZ, R89.H1_H1 ;  /* 0x30000059ff5a7230 */ /* 0x000fe20000004100 */
[C---:B------:R-:W-:Y:S01]  /*5f80*/  IADD3 R204, PT, PT, R190.reuse, R211, RZ ;  /* 0x000000d3becc7210 */ /* 0x040fe20007ffe0ff */
[----:B------:R-:W-:Y:S01]  /*5f90*/  HADD2.F32 R89, -RZ, R91.H0_H0 ;  /* 0x2000005bff597230 */ /* 0x000fe20000004100 */
[----:B------:R-:W-:Y:S01]  /*5fa0*/  IADD3 R206, PT, PT, R190, R219, RZ ;  /* 0x000000dbbece7210 */ /* 0x000fe20007ffe0ff */
[--C-:B------:R-:W-:Y:S01]  /*5fb0*/  HADD2.F32 R91, -RZ, R93.reuse.H0_H0 ;  /* 0x2000005dff5b7230 */ /* 0x100fe20000004100 */
[----:B------:R-:W-:Y:S01]  /*5fc0*/  SHF.L.U32 R217, R188, 0x4, RZ ;  /* 0x00000004bcd97819 */ /* 0x000fe200000006ff */
[----:B------:R-:W-:Y:S01]  /*5fd0*/  HADD2.F32 R94, -RZ, R93.H1_H1 ;  /* 0x3000005dff5e7230 */ /* 0x000fe20000004100 */
[-C--:B------:R-:W-:Y:S01]  /*5fe0*/  F2FP.F16.E5M2.UNPACK_B R103, R153.reuse ;  /* 0x00000099ff67723e */ /* 0x080fe200020004ff */
[----:B------:R-:W-:Y:S01]  /*5ff0*/  HADD2.F32 R93, -RZ, R95.H0_H0 ;  /* 0x2000005fff5d7230 */ /* 0x000fe20000004100 */
[----:B------:R-:W-:Y:S01]  /*6000*/  IADD3 R205, PT, PT, R217, R204, RZ ;  /* 0x000000ccd9cd7210 */ /* 0x000fe20007ffe0ff */
[----:B------:R-:W-:Y:S01]  /*6010*/  HADD2.F32 R95, -RZ, R97.H0_H0 ;  /* 0x20000061ff5f7230 */ /* 0x000fe20000004100 */
[----:B------:R-:W-:Y:S01]  /*6020*/  F2FP.F16.E5M2.UNPACK_B R105, R153.H1 ;  /* 0x00000099ff69723e */ /* 0x000fe200030004ff */
[C---:B--2---:R-:W-:Y:S01]  /*6030*/  FMUL R0, R78.reuse, R4 ;  /* 0x000000044e007220 */ /* 0x044fe20000400000 */
[C---:B-1----:R-:W-:Y:S01]  /*6040*/  FMUL R2, R78.reuse, R5 ;  /* 0x000000054e027220 */ /* 0x042fe20000400000 */
[C---:B------:R-:W-:Y:S01]  /*6050*/  FMUL R4, R78.reuse, R8 ;  /* 0x000000084e047220 */ /* 0x040fe20000400000 */
[C---:B------:R-:W-:Y:S01]  /*6060*/  FMUL R5, R78.reuse, R9 ;  /* 0x000000094e057220 */ /* 0x040fe20000400000 */
[C---:B------:R-:W-:Y:S01]  /*6070*/  FFMA R0, R81.reuse, R82, R0 ;  /* 0x0000005251007223 */ /* 0x040fe20000000000 */
[C---:B------:R-:W-:Y:S01]  /*6080*/  FFMA R2, R81.reuse, R83, R2 ;  /* 0x0000005351027223 */ /* 0x040fe20000000002 */
[C---:B------:R-:W-:Y:S01]  /*6090*/  FMUL R8, R78.reuse, R12 ;  /* 0x0000000c4e087220 */ /* 0x040fe20000400000 */
[C---:B------:R-:W-:Y:S01]  /*60a0*/  FMUL R9, R78.reuse, R13 ;  /* 0x0000000d4e097220 */ /* 0x040fe20000400000 */
[C---:B------:R-:W-:Y:S01]  /*60b0*/  FMUL R12, R78.reuse, R16 ;  /* 0x000000104e0c7220 */ /* 0x040fe20000400000 */
[C---:B------:R-:W-:Y:S01]  /*60c0*/  FMUL R13, R78.reuse, R17 ;  /* 0x000000114e0d7220 */ /* 0x040fe20000400000 */
[C---:B------:R-:W-:Y:S01]  /*60d0*/  FMUL R16, R78.reuse, R20 ;  /* 0x000000144e107220 */ /* 0x040fe20000400000 */
[C---:B------:R-:W-:Y:S01]  /*60e0*/  FMUL R17, R78.reuse, R21 ;  /* 0x000000154e117220 */ /* 0x040fe20000400000 */
[----:B------:R-:W-:Y:S02]  /*60f0*/  HADD2.F32 R104, -RZ, R103.H1_H1 ;  /* 0x30000067ff687230 */ /* 0x000fe40000004100 */
[C---:B------:R-:W-:Y:S01]  /*6100*/  FMUL R20, R78.reuse, R24 ;  /* 0x000000184e147220 */ /* 0x040fe20000400000 */
[C---:B------:R-:W-:Y:S01]  /*6110*/  FMUL R21, R78.reuse, R25 ;  /* 0x000000194e157220 */ /* 0x040fe20000400000 */
[C---:B------:R-:W-:Y:S01]  /*6120*/  FMUL R24, R78.reuse, R28 ;  /* 0x0000001c4e187220 */ /* 0x040fe20000400000 */
[C---:B------:R-:W-:Y:S01]  /*6130*/  FMUL R25, R78.reuse, R29 ;  /* 0x0000001d4e197220 */ /* 0x040fe20000400000 */
[C---:B------:R-:W-:Y:S01]  /*6140*/  FMUL R28, R78.reuse, R32 ;  /* 0x000000204e1c7220 */ /* 0x040fe20000400000 */
[C---:B------:R-:W-:Y:S01]  /*6150*/  FMUL R29, R78.reuse, R33 ;  /* 0x000000214e1d7220 */ /* 0x040fe20000400000 */
[C---:B------:R-:W-:Y:S01]  /*6160*/  FMUL R32, R78.reuse, R36 ;  /* 0x000000244e207220 */ /* 0x040fe20000400000 */
[----:B------:R-:W-:Y:S01]  /*6170*/  F2FP.F16.E5M2.UNPACK_B R107, R154 ;  /* 0x0000009aff6b723e */ /* 0x000fe200020004ff */
[C---:B------:R-:W-:Y:S01]  /*6180*/  FMUL R33, R78.reuse, R37 ;  /* 0x000000254e217220 */ /* 0x040fe20000400000 */
[C---:B------:R-:W-:Y:S01]  /*6190*/  FMUL R36, R78.reuse, R40 ;  /* 0x000000284e247220 */ /* 0x040fe20000400000 */
[----:B------:R-:W-:Y:S01]  /*61a0*/  F2FP.F16.E5M2.UNPACK_B R109, R154.H1 ;  /* 0x0000009aff6d723e */ /* 0x000fe200030004ff */
[C---:B------:R-:W-:Y:S01]  /*61b0*/  FMUL R37, R78.reuse, R41 ;  /* 0x000000294e257220 */ /* 0x040fe20000400000 */
[----:B------:R-:W-:Y:S02]  /*61c0*/  HADD2.F32 R108, -RZ, R107.H1_H1 ;  /* 0x3000006bff6c7230 */ /* 0x000fe40000004100 */
        /* <DEDUP_REMOVED lines=26> */
[C---:B------:R-:W-:Y:S01]  /*6370*/  FFMA R3, R81.reuse, R84, R3 ;  /* 0x0000005451037223 */ /* 0x040fe20000000003 */
[C---:B------:R-:W-:Y:S01]  /*6380*/  FFMA R7, R81.reuse, R86, R7 ;  /* 0x0000005651077223 */ /* 0x040fe20000000007 */
[----:B------:R-:W-:Y:S01]  /*6390*/  F2FP.F16.E5M2.UNPACK_B R127, R159 ;  /* 0x0000009fff7f723e */ /* 0x000fe200020004ff */
[C---:B------:R-:W-:Y:S01]  /*63a0*/  FFMA R4, R81.reuse, R85, R4 ;  /* 0x0000005551047223 */ /* 0x040fe20000000004 */
[C---:B------:R-:W-:Y:S01]  /*63b0*/  FFMA R5, R81.reuse, R88, R5 ;  /* 0x0000005851057223 */ /* 0x040fe20000000005 */
[----:B------:R-:W-:Y:S01]  /*63c0*/  F2FP.F16.E5M2.UNPACK_B R129, R159.H1 ;  /* 0x0000009fff81723e */ /* 0x000fe200030004ff */
[----:B------:R-:W-:Y:S01]  /*63d0*/  FFMA R6, R81, R87, R6 ;  /* 0x0000005751067223 */ /* 0x000fe20000000006 */
[----:B------:R-:W-:Y:S01]  /*63e0*/  F2FP.SATFINITE.E5M2.F32.PACK_AB_MERGE_C R185, R7, R3, RZ ;  /* 0x0000000307b9723e */ /* 0x000fe200048060ff */
[----:B------:R-:W-:Y:S02]  /*63f0*/  HADD2.F32 R124, -RZ, R123.H1_H1 ;  /* 0x3000007bff7c7230 */ /* 0x000fe40000004100 */
[----:B------:R-:W-:Y:S01]  /*6400*/  FMUL R11, R78, R11 ;  /* 0x0000000b4e0b7220 */ /* 0x000fe20000400000 */
[----:B------:R-:W-:Y:S01]  /*6410*/  HADD2.F32 R128, -RZ, R127.H1_H1 ;  /* 0x3000007fff807230 */ /* 0x000fe20000004100 */
[----:B------:R-:W-:Y:S01]  /*6420*/  F2FP.SATFINITE.E5M2.F32.PACK_AB_MERGE_C R184, R2, R0, R185 ;  /* 0x0000000002b8723e */ /* 0x000fe200048060b9 */
[C---:B------:R-:W-:Y:S01]  /*6430*/  FMUL R10, R78.reuse, R14 ;  /* 0x0000000e4e0a7220 */ /* 0x040fe20000400000 */
[C---:B------:R-:W-:Y:S01]  /*6440*/  FFMA R11, R81.reuse, R90, R11 ;  /* 0x0000005a510b7223 */ /* 0x040fe2000000000b */
[C---:B------:R-:W-:Y:S01]  /*6450*/  FFMA R8, R81.reuse, R89, R8 ;  /* 0x0000005951087223 */ /* 0x040fe20000000008 */
[----:B------:R-:W-:Y:S01]  /*6460*/  FFMA R9, R81, R92, R9 ;  /* 0x0000005c51097223 */ /* 0x000fe20000000009 */
[----:B------:R-:W-:Y:S01]  /*6470*/  F2FP.F16.E5M2.UNPACK_B R131, R160 ;  /* 0x000000a0ff83723e */ /* 0x000fe200020004ff */
[----:B------:R-:W-:Y:S01]  /*6480*/  HADD2.F32 R98, -RZ, R97.H1_H1 ;  /* 0x30000061ff627230 */ /* 0x000fe20000004100 */
[----:B------:R-:W-:Y:S01]  /*6490*/  F2FP.SATFINITE.E5M2.F32.PACK_AB_MERGE_C R186, R11, R6, RZ ;  /* 0x000000060bba723e */ /* 0x000fe200048060ff */
[----:B------:R-:W-:Y:S01]  /*64a0*/  FFMA R10, R81, R91, R10 ;  /* 0x0000005b510a7223 */ /* 0x000fe2000000000a */
[----:B------:R-:W-:Y:S02]  /*64b0*/  HADD2.F32 R97, -RZ, R99.H0_H0 ;  /* 0x20000063ff617230 */ /* 0x000fe40000004100 */
[C---:B------:R-:W-:Y:S01]  /*64c0*/  FMUL R15, R78.reuse, R15 ;  /* 0x0000000f4e0f7220 */ /* 0x040fe20000400000 */
[----:B------:R-:W-:Y:S01]  /*64d0*/  F2FP.SATFINITE.E5M2.F32.PACK_AB_MERGE_C R185, R5, R4, R186 ;  /* 0x0000000405b9723e */ /* 0x000fe200048060ba */
[----:B------:R-:W-:Y:S02]  /*64e0*/  HADD2.F32 R132, -RZ, R131.H1_H1 ;  /* 0x30000083ff847230 */ /* 0x000fe40000004100 */
[C---:B------:R-:W-:Y:S01]  /*64f0*/  FMUL R14, R78.reuse, R18 ;  /* 0x000000124e0e7220 */ /* 0x040fe20000400000 */
[C---:B------:R-:W-:Y:S01]  /*6500*/  FFMA R15, R81.reuse, R94, R15 ;  /* 0x0000005e510f7223 */ /* 0x040fe2000000000f */
[C---:B------:R-:W-:Y:S01]  /*6510*/  FFMA R12, R81.reuse, R93, R12 ;  /* 0x0000005d510c7223 */ /* 0x040fe2000000000c */
[----:B------:R-:W-:Y:S01]  /*6520*/  FFMA R13, R81, R96, R13 ;  /* 0x00000060510d7223 */ /* 0x000fe2000000000d */
[----:B------:R-:W-:Y:S01]  /*6530*/  F2FP.F16.E5M2.UNPACK_B R133, R160.H1 ;  /* 0x000000a0ff85723e */ /* 0x000fe200030004ff */
[--C-:B------:R-:W-:Y:S01]  /*6540*/  HADD2.F32 R99, -RZ, R101.reuse.H0_H0 ;  /* 0x20000065ff637230 */ /* 0x100fe20000004100 */
[----:B------:R-:W-:Y:S01]  /*6550*/  F2FP.SATFINITE.E5M2.F32.PACK_AB_MERGE_C R186, R15, R10, RZ ;  /* 0x0000000a0fba723e */ /* 0x000fe200048060ff */
[----:B------:R-:W-:Y:S01]  /*6560*/  FFMA R14, R81, R95, R14 ;  /* 0x0000005f510e7223 */ /* 0x000fe2000000000e */
[C---:B------:R-:W-:Y:S01]  /*6570*/  FMUL R19, R78.reuse, R19 ;  /* 0x000000134e137220 */ /* 0x040fe20000400000 */
[----:B------:R-:W-:Y:S01]  /*6580*/  HADD2.F32 R102, -RZ, R101.H1_H1 ;  /* 0x30000065ff667230 */ /* 0x000fe20000004100 */
[----:B------:R-:W-:Y:S01]  /*6590*/  F2FP.SATFINITE.E5M2.F32.PACK_AB_MERGE_C R186, R9, R8, R186 ;  /* 0x0000000809ba723e */ /* 0x000fe200048060ba */
[----:B------:R-:W-:Y:S02]  /*65a0*/  HADD2.F32 R101, -RZ, R103.H0_H0 ;  /* 0x20000067ff657230 */ /* 0x000fe40000004100 */
[C---:B------:R-:W-:Y:S01]  /*65b0*/  FFMA R19, R81.reuse, R98, R19 ;  /* 0x0000006251137223 */ /* 0x040fe20000000013 */
[C---:B------:R-:W-:Y:S01]  /*65c0*/  FFMA R16, R81.reuse, R97, R16 ;  /* 0x0000006151107223 */ /* 0x040fe20000000010 */
[----:B------:R-:W-:Y:S01]  /*65d0*/  FFMA R17, R81, R100, R17 ;  /* 0x0000006451117223 */ /* 0x000fe20000000011 */
[C---:B------:R-:W-:Y:S01]  /*65e0*/  FMUL R18, R78.reuse, R22 ;  /* 0x000000164e127220 */ /* 0x040fe20000400000 */
[----:B------:R-:W-:Y:S01]  /*65f0*/  F2FP.F16.E5M2.UNPACK_B R135, R161 ;  /* 0x000000a1ff87723e */ /* 0x000fe200020004ff */
        /* <DEDUP_REMOVED lines=10> */
[----:B------:R1:W-:Y:S01]  /*66a0*/  STS.128 [R172+UR49+0x4200], R184 ;  /* 0x004200b8ac007988 */ /* 0x0003e20008000c31 */
[----:B------:R-:W-:Y:S01]  /*66b0*/  HADD2.F32 R136, -RZ, R135.H1_H1 ;  /* 0x30000087ff887230 */ /* 0x000fe20000004100 */
[----:B------:R-:W-:Y:S01]  /*66c0*/  F2FP.SATFINITE.E5M2.F32.PACK_AB_MERGE_C R196, R23, R18, RZ ;  /* 0x0000001217c4723e */ /* 0x000fe200048060ff */
[C---:B------:R-:W-:Y:S01]  /*66d0*/  FMUL R22, R78.reuse, R26 ;  /* 0x0000001a4e167220 */ /* 0x040fe20000400000 */
[C---:B------:R-:W-:Y:S01]  /*66e0*/  FMUL R27, R78.reuse, R27 ;  /* 0x0000001b4e1b7220 */ /* 0x040fe20000400000 */
[--C-:B------:R-:W-:Y:S01]  /*66f0*/  HADD2.F32 R107, -RZ, R109.reuse.H0_H0 ;  /* 0x2000006dff6b7230 */ /* 0x100fe20000004100 */
[----:B------:R-:W-:Y:S01]  /*6700*/  F2FP.SATFINITE.E5M2.F32.PACK_AB_MERGE_C R196, R17, R16, R196 ;  /* 0x0000001011c4723e */ /* 0x000fe200048060c4 */
[C---:B------:R-:W-:Y:S01]  /*6710*/  FFMA R22, R81.reuse, R103, R22 ;  /* 0x0000006751167223 */ /* 0x040fe20000000016 */
[C---:B------:R-:W-:Y:S01]  /*6720*/  FFMA R27, R81.reuse, R106, R27 ;  /* 0x0000006a511b7223 */ /* 0x040fe2000000001b */
[C---:B------:R-:W-:Y:S01]  /*6730*/  FFMA R24, R81.reuse, R105, R24 ;  /* 0x0000006951187223 */ /* 0x040fe20000000018 */
[----:B------:R-:W-:Y:S01]  /*6740*/  F2FP.F16.E5M2.UNPACK_B R137, R161.H1 ;  /* 0x000000a1ff89723e */ /* 0x000fe200030004ff */
[----:B------:R-:W-:Y:S02]  /*6750*/  HADD2.F32 R110, -RZ, R109.H1_H1 ;  /* 0x3000006dff6e7230 */ /* 0x000fe40000004100 */
[----:B------:R-:W-:Y:S01]  /*6760*/  FFMA R25, R81, R108, R25 ;  /* 0x0000006c51197223 */ /* 0x000fe20000000019 */
[----:B------:R-:W-:Y:S01]  /*6770*/  F2FP.SATFINITE.E5M2.F32.PACK_AB_MERGE_C R197, R27, R22, RZ ;  /* 0x000000161bc5723e */ /* 0x000fe200048060ff */
[----:B------:R-:W-:Y:S02]  /*6780*/  HADD2.F32 R109, -RZ, R111.H0_H0 ;  /* 0x2000006fff6d7230 */ /* 0x000fe40000004100 */
[C---:B------:R-:W-:Y:S01]  /*6790*/  FMUL R26, R78.reuse, R30 ;  /* 0x0000001e4e1a7220 */ /* 0x040fe20000400000 */
[C---:B------:R-:W-:Y:S01]  /*67a0*/  FMUL R31, R78.reuse, R31 ;  /* 0x0000001f4e1f7220 */ /* 0x040fe20000400000 */
[--C-:B------:R-:W-:Y:S01]  /*67b0*/  HADD2.F32 R111, -RZ, R113.reuse.H0_H0 ;  /* 0x20000071ff6f7230 */ /* 0x100fe20000004100 */
[----:B------:R-:W-:Y:S01]  /*67c0*/  F2FP.SATFINITE.E5M2.F32.PACK_AB_MERGE_C R197, R21, R20, R197 ;  /* 0x0000001415c5723e */ /* 0x000fe200048060c5 */
[C---:B------:R-:W-:Y:S01]  /*67d0*/  FFMA R26, R81.reuse, R107, R26 ;  /* 0x0000006b511a7223 */ /* 0x040fe2000000001a */
[C---:B------:R-:W-:Y:S01]  /*67e0*/  FFMA R31, R81.reuse, R110, R31 ;  /* 0x0000006e511f7223 */ /* 0x040fe2000000001f */
[C---:B------:R-:W-:Y:S01]  /*67f0*/  FFMA R28, R81.reuse, R109, R28 ;  /* 0x0000006d511c7223 */ /* 0x040fe2000000001c */
[----:B------:R-:W-:Y:S01]  /*6800*/  F2FP.F16.E5M2.UNPACK_B R139, R162 ;  /* 0x000000a2ff8b723e */ /* 0x000fe200020004ff */
[----:B------:R-:W-:Y:S02]  /*6810*/  HADD2.F32 R114, -RZ, R113.H1_H1 ;  /* 0x30000071ff727230 */ /* 0x000fe40000004100 */
[----:B------:R-:W-:Y:S01]  /*6820*/  FFMA R29, R81, R112, R29 ;  /* 0x00000070511d7223 */ /* 0x000fe2000000001d */
[----:B------:R-:W-:Y:S01]  /*6830*/  F2FP.SATFINITE.E5M2.F32.PACK_AB_MERGE_C R198, R31, R26, RZ ;  /* 0x0000001a1fc6723e */ /* 0x000fe200048060ff */
[----:B------:R-:W-:Y:S02]  /*6840*/  HADD2.F32 R113, -RZ, R115.H0_H0 ;  /* 0x20000073ff717230 */ /* 0x000fe40000004100 */
[C---:B------:R-:W-:Y:S01]  /*6850*/  FMUL R30, R78.reuse, R34 ;  /* 0x000000224e1e7220 */ /* 0x040fe20000400000 */
[----:B------:R-:W-:Y:S01]  /*6860*/  HADD2.F32 R140, -RZ, R139.H1_H1 ;  /* 0x3000008bff8c7230 */ /* 0x000fe20000004100 */
[----:B------:R-:W-:Y:S01]  /*6870*/  F2FP.SATFINITE.E5M2.F32.PACK_AB_MERGE_C R198, R25, R24, R198 ;  /* 0x0000001819c6723e */ /* 0x000fe200048060c6 */
[C---:B------:R-:W-:Y:S01]  /*6880*/  FMUL R35, R78.reuse, R35 ;  /* 0x000000234e237220 */ /* 0x040fe20000400000 */
[--C-:B------:R-:W-:Y:S02]  /*6890*/  HADD2.F32 R115, -RZ, R117.reuse.H0_H0 ;  /* 0x20000075ff737230 */ /* 0x100fe40000004100 */
[C---:B------:R-:W-:Y:S01]  /*68a0*/  FFMA R30, R81.reuse, R111, R30 ;  /* 0x0000006f511e7223 */ /* 0x040fe2000000001e */
[----:B------:R-:W-:Y:S02]  /*68b0*/  HADD2.F32 R118, -RZ, R117.H1_H1 ;  /* 0x30000075ff767230 */ /* 0x000fe40000004100 */
[C---:B------:R-:W-:Y:S01]  /*68c0*/  FFMA R35, R81.reuse, R114, R35 ;  /* 0x0000007251237223 */ /* 0x040fe20000000023 */
[C---:B------:R-:W-:Y:S01]  /*68d0*/  FFMA R32, R81.reuse, R113, R32 ;  /* 0x0000007151207223 */ /* 0x040fe20000000020 */
[----:B------:R-:W-:Y:S01]  /*68e0*/  F2FP.F16.E5M2.UNPACK_B R141, R162.H1 ;  /* 0x000000a2ff8d723e */ /* 0x000fe200030004ff */
[----:B------:R-:W-:Y:S01]  /*68f0*/  FFMA R33, R81, R116, R33 ;  /* 0x0000007451217223 */ /* 0x000fe20000000021 */
[----:B------:R-:W-:Y:S01]  /*6900*/  HADD2.F32 R117, -RZ, R119.H0_H0 ;  /* 0x20000077ff757230 */ /* 0x000fe20000004100 */
        /* <DEDUP_REMOVED lines=9> */
[----:B------:R1:W-:Y:S01]  /*69a0*/  STS.128 [R204+0x4010], R196 ;  /* 0x004010c4cc007388 */ /* 0x0003e20000000c00 */
[----:B------:R-:W-:Y:S01]  /*69b0*/  FFMA R37, R81, R120, R37 ;  /* 0x0000007851257223 */ /* 0x000fe20000000025 */
[----:B------:R-:W-:Y:S01]  /*69c0*/  F2FP.SATFINITE.E5M2.F32.PACK_AB_MERGE_C R200, R39, R34, RZ ;  /* 0x0000002227c8723e */ /* 0x000fe200048060ff */
[----:B------:R-:W-:Y:S02]  /*69d0*/  HADD2.F32 R122, -RZ, R121.H1_H1 ;  /* 0x30000079ff7a7230 */ /* 0x000fe40000004100 */
[C---:B------:R-:W-:Y:S01]  /*69e0*/  FMUL R38, R78.reuse, R42 ;  /* 0x0000002a4e267220 */ /* 0x040fe20000400000 */
[----:B------:R-:W-:Y:S01]  /*69f0*/  HADD2.F32 R121, -RZ, R123.H0_H0 ;  /* 0x2000007bff797230 */ /* 0x000fe20000004100 */
[----:B------:R-:W-:Y:S01]  /*6a00*/  F2FP.SATFINITE.E5M2.F32.PACK_AB_MERGE_C R200, R33, R32, R200 ;  /* 0x0000002021c8723e */ /* 0x000fe200048060c8 */
[----:B------:R-:W-:Y:S02]  /*6a10*/  HADD2.F32 R144, -RZ, R143.H1_H1 ;  /* 0x3000008fff907230 */ /* 0x000fe40000004100 */
[C---:B------:R-:W-:Y:S01]  /*6a20*/  FFMA R38, R81.reuse, R119, R38 ;  /* 0x0000007751267223 */ /* 0x040fe20000000026 */
[C---:B------:R-:W-:Y:S01]  /*6a30*/  FMUL R43, R78.reuse, R43 ;  /* 0x0000002b4e2b7220 */ /* 0x040fe20000400000 */
[--C-:B------:R-:W-:Y:S02]  /*6a40*/  HADD2.F32 R123, -RZ, R125.reuse.H0_H0 ;  /* 0x2000007dff7b7230 */ /* 0x100fe40000004100 */
[C---:B------:R-:W-:Y:S01]  /*6a50*/  FMUL R42, R78.reuse, R46 ;  /* 0x0000002e4e2a7220 */ /* 0x040fe20000400000 */
[----:B------:R-:W-:Y:S02]  /*6a60*/  HADD2.F32 R126, -RZ, R125.H1_H1 ;  /* 0x3000007dff7e7230 */ /* 0x000fe40000004100 */
[C---:B------:R-:W-:Y:S01]  /*6a70*/  FFMA R43, R81.reuse, R122, R43 ;  /* 0x0000007a512b7223 */ /* 0x040fe2000000002b */
[----:B------:R-:W-:Y:S01]  /*6a80*/  F2FP.F16.E5M2.UNPACK_B R145, R163.H1 ;  /* 0x000000a3ff91723e */ /* 0x000fe200030004ff */
[C---:B------:R-:W-:Y:S01]  /*6a90*/  FFMA R40, R81.reuse, R121, R40 ;  /* 0x0000007951287223 */ /* 0x040fe20000000028 */
[----:B------:R-:W-:Y:S01]  /*6aa0*/  FFMA R41, R81, R124, R41 ;  /* 0x0000007c51297223 */ /* 0x000fe20000000029 */
[----:B------:R-:W-:Y:S01]  /*6ab0*/  ISETP.NE.AND P0, PT, R193, RZ, PT ;  /* 0x000000ffc100720c */ /* 0x000fe20003f05270 */
[----:B------:R-:W-:Y:S01]  /*6ac0*/  HADD2.F32 R125, -RZ, R127.H0_H0 ;  /* 0x2000007fff7d7230 */ /* 0x000fe20000004100 */
[----:B------:R-:W-:Y:S01]  /*6ad0*/  F2FP.SATFINITE.E5M2.F32.PACK_AB_MERGE_C R201, R43, R38, RZ ;  /* 0x000000262bc9723e */ /* 0x000fe200048060ff */
[----:B------:R-:W-:Y:S01]  /*6ae0*/  FFMA R42, R81, R123, R42 ;  /* 0x0000007b512a7223 */ /* 0x000fe2000000002a */
[C---:B------:R-:W-:Y:S01]  /*6af0*/  FMUL R47, R78.reuse, R47 ;  /* 0x0000002f4e2f7220 */ /* 0x040fe20000400000 */
[--C-:B------:R-:W-:Y:S01]  /*6b00*/  HADD2.F32 R127, -RZ, R129.reuse.H0_H0 ;  /* 0x20000081ff7f7230 */ /* 0x100fe20000004100 */
[----:B------:R-:W-:Y:S01]  /*6b10*/  F2FP.SATFINITE.E5M2.F32.PACK_AB_MERGE_C R201, R37, R36, R201 ;  /* 0x0000002425c9723e */ /* 0x000fe200048060c9 */
[----:B------:R-:W-:Y:S02]  /*6b20*/  HADD2.F32 R130, -RZ, R129.H1_H1 ;  /* 0x30000081ff827230 */ /* 0x000fe40000004100 */
[C---:B------:R-:W-:Y:S01]  /*6b30*/  FFMA R47, R81.reuse, R126, R47 ;  /* 0x0000007e512f7223 */ /* 0x040fe2000000002f */
[C---:B------:R-:W-:Y:S01]  /*6b40*/  FFMA R44, R81.reuse, R125, R44 ;  /* 0x0000007d512c7223 */ /* 0x040fe2000000002c */
[C---:B------:R-:W-:Y:S01]  /*6b50*/  FFMA R45, R81.reuse, R128, R45 ;  /* 0x00000080512d7223 */ /* 0x040fe2000000002d */
[----:B------:R-:W-:Y:S02]  /*6b60*/  HADD2.F32 R129, -RZ, R131.H0_H0 ;  /* 0x20000083ff817230 */ /* 0x000fe40000004100 */
[C---:B------:R-:W-:Y:S01]  /*6b70*/  FMUL R46, R78.reuse, R50 ;  /* 0x000000324e2e7220 */ /* 0x040fe20000400000 */
[C---:B------:R-:W-:Y:S01]  /*6b80*/  FMUL R51, R78.reuse, R51 ;  /* 0x000000334e337220 */ /* 0x040fe20000400000 */
[--C-:B------:R-:W-:Y:S02]  /*6b90*/  HADD2.F32 R131, -RZ, R133.reuse.H0_H0 ;  /* 0x20000085ff837230 */ /* 0x100fe40000004100 */
[C---:B------:R-:W-:Y:S01]  /*6ba0*/  FMUL R50, R78.reuse, R54 ;  /* 0x000000364e327220 */ /* 0x040fe20000400000 */
[C---:B------:R-:W-:Y:S01]  /*6bb0*/  FFMA R46, R81.reuse, R127, R46 ;  /* 0x0000007f512e7223 */ /* 0x040fe2000000002e */
[----:B------:R-:W-:Y:S02]  /*6bc0*/  HADD2.F32 R134, -RZ, R133.H1_H1 ;  /* 0x30000085ff867230 */ /* 0x000fe40000004100 */
[C---:B------:R-:W-:Y:S01]  /*6bd0*/  FFMA R51, R81.reuse, R130, R51 ;  /* 0x0000008251337223 */ /* 0x040fe20000000033 */
[----:B------:R-:W-:Y:S02]  /*6be0*/  HADD2.F32 R133, -RZ, R135.H0_H0 ;  /* 0x20000087ff857230 */ /* 0x000fe40000004100 */
[C---:B------:R-:W-:Y:S01]  /*6bf0*/  FMUL R55, R78.reuse, R55 ;  /* 0x000000374e377220 */ /* 0x040fe20000400000 */
[C---:B------:R-:W-:Y:S01]  /*6c00*/  FFMA R48, R81.reuse, R129, R48 ;  /* 0x0000008151307223 */ /* 0x040fe20000000030 */
[C---:B------:R-:W-:Y:S01]  /*6c10*/  FFMA R49, R81.reuse, R132, R49 ;  /* 0x0000008451317223 */ /* 0x040fe20000000031 */
[--C-:B------:R-:W-:Y:S02]  /*6c20*/  HADD2.F32 R135, -RZ, R137.reuse.H0_H0 ;  /* 0x20000089ff877230 */ /* 0x100fe40000004100 */
[C---:B------:R-:W-:Y:S01]  /*6c30*/  FFMA R50, R81.reuse, R131, R50 ;  /* 0x0000008351327223 */ /* 0x040fe20000000032 */
[----:B------:R-:W-:Y:S02]  /*6c40*/  HADD2.F32 R138, -RZ, R137.H1_H1 ;  /* 0x30000089ff8a7230 */ /* 0x000fe40000004100 */
[C---:B------:R-:W-:Y:S01]  /*6c50*/  FMUL R54, R78.reuse, R58 ;  /* 0x0000003a4e367220 */ /* 0x040fe20000400000 */
[----:B------:R-:W-:Y:S02]  /*6c60*/  HADD2.F32 R137, -RZ, R139.H0_H0 ;  /* 0x2000008bff897230 */ /* 0x000fe40000004100 */
[C---:B------:R-:W-:Y:S01]  /*6c70*/  FFMA R55, R81.reuse, R134, R55 ;  /* 0x0000008651377223 */ /* 0x040fe20000000037 */
        /* <DEDUP_REMOVED lines=16> */
[----:B------:R-:W-:Y:S01]  /*6d80*/  FFMA R63, R81, R142, R63 ;  /* 0x0000008e513f7223 */ /* 0x000fe2000000003f */
[----:B------:R-:W-:Y:S01]  /*6d90*/  FMUL R67, R78, R67 ;  /* 0x000000434e437220 */ /* 0x000fe20000400000 */
[----:B------:R-:W-:Y:S01]  /*6da0*/  F2FP.SATFINITE.E5M2.F32.PACK_AB_MERGE_C R202, R47, R42, RZ ;  /* 0x0000002a2fca723e */ /* 0x000fe200048060ff */
[----:B------:R-:W-:Y:S01]  /*6db0*/  FFMA R60, R81, R141, R60 ;  /* 0x0000008d513c7223 */ /* 0x000fe2000000003c */
[----:B------:R-:W-:Y:S01]  /*6dc0*/  F2FP.SATFINITE.E5M2.F32.PACK_AB_MERGE_C R203, R51, R46, RZ ;  /* 0x0000002e33cb723e */ /* 0x000fe200048060ff */
[C---:B------:R-:W-:Y:S01]  /*6dd0*/  FFMA R61, R81.reuse, R144, R61 ;  /* 0x00000090513d7223 */ /* 0x040fe2000000003d */
[C---:B------:R-:W-:Y:S01]  /*6de0*/  FFMA R62, R81.reuse, R143, R62 ;  /* 0x0000008f513e7223 */ /* 0x040fe2000000003e */
[----:B------:R-:W-:Y:S01]  /*6df0*/  FFMA R67, R81, R146, R67 ;  /* 0x0000009251437223 */ /* 0x000fe20000000043 */
[----:B------:R-:W-:Y:S02]  /*6e00*/  F2FP.SATFINITE.E5M2.F32.PACK_AB_MERGE_C R202, R41, R40, R202 ;  /* 0x0000002829ca723e */ /* 0x000fe400048060ca */
[----:B------:R-:W-:Y:S02]  /*6e10*/  F2FP.SATFINITE.E5M2.F32.PACK_AB_MERGE_C R203, R45, R44, R203 ;  /* 0x0000002c2dcb723e */ /* 0x000fe400048060cb */
[----:B------:R-:W-:Y:S02]  /*6e20*/  F2FP.SATFINITE.E5M2.F32.PACK_AB_MERGE_C R212, R55, R50, RZ ;  /* 0x0000003237d4723e */ /* 0x000fe400048060ff */
[----:B------:R-:W-:Y:S01]  /*6e30*/  F2FP.SATFINITE.E5M2.F32.PACK_AB_MERGE_C R213, R59, R54, RZ ;  /* 0x000000363bd5723e */ /* 0x000fe200048060ff */
[----:B------:R1:W-:Y:S01]  /*6e40*/  STS.128 [R206+0x4020], R200 ;  /* 0x004020c8ce007388 */ /* 0x0003e20000000c00 */
[----:B------:R-:W-:Y:S02]  /*6e50*/  F2FP.SATFINITE.E5M2.F32.PACK_AB_MERGE_C R214, R63, R58, RZ ;  /* 0x0000003a3fd6723e */ /* 0x000fe400048060ff */
[----:B------:R-:W-:Y:S02]  /*6e60*/  F2FP.SATFINITE.E5M2.F32.PACK_AB_MERGE_C R215, R67, R62, RZ ;  /* 0x0000003e43d7723e */ /* 0x000fe400048060ff */
[----:B------:R-:W-:Y:S02]  /*6e70*/  F2FP.SATFINITE.E5M2.F32.PACK_AB_MERGE_C R212, R49, R48, R212 ;  /* 0x0000003031d4723e */ /* 0x000fe400048060d4 */
[----:B------:R-:W-:Y:S02]  /*6e80*/  F2FP.SATFINITE.E5M2.F32.PACK_AB_MERGE_C R213, R53, R52, R213 ;  /* 0x0000003435d5723e */ /* 0x000fe400048060d5 */
[----:B------:R-:W-:Y:S02]  /*6e90*/  F2FP.SATFINITE.E5M2.F32.PACK_AB_MERGE_C R214, R57, R56, R214 ;  /* 0x0000003839d6723e */ /* 0x000fe400048060d6 */
[----:B------:R-:W-:Y:S02]  /*6ea0*/  F2FP.SATFINITE.E5M2.F32.PACK_AB_MERGE_C R215, R61, R60, R215 ;  /* 0x0000003c3dd7723e */ /* 0x000fe400048060d7 */
[----:B------:R-:W-:Y:S02]  /*6eb0*/  LEA R210, R181, UR49, 0x3 ;  /* 0x00000031b5d27c11 */ /* 0x000fe4000f8e18ff */
[----:B------:R-:W-:Y:S01]  /*6ec0*/  @P6 SHF.L.U32 R221, R180, 0x1f, RZ ;  /* 0x0000001fb4dd6819 */ /* 0x000fe200000006ff */
[----:B------:R1:W-:Y:S01]  /*6ed0*/  STS.128 [R205+0x4010], R212 ;  /* 0x004010d4cd007388 */ /* 0x0003e20000000c00 */
[----:B------:R-:W-:Y:S01]  /*6ee0*/  @!PT LDS RZ, [RZ] ;  /* 0x00000000fffff984 */ /* 0x000fe20000000800 */
[----:B------:R-:W-:Y:S01]  /*6ef0*/  @!PT LDS RZ, [RZ] ;  /* 0x00000000fffff984 */ /* 0x000fe20000000800 */
[----:B------:R-:W-:Y:S01]  /*6f00*/  @!PT LDS RZ, [RZ] ;  /* 0x00000000fffff984 */ /* 0x000fe20000000800 */
[----:B------:R-:W-:Y:S01]  /*6f10*/  @!PT LDS RZ, [RZ] ;  /* 0x00000000fffff984 */ /* 0x000fe20000000800 */
[----:B------:R2:W-:Y:S07]  /*6f20*/  MEMBAR.ALL.CTA ;  /* 0x0000000000007992 */ /* 0x0005ee0000008000 */
[----:B--2---:R-:W2:Y:S02]  /*6f30*/  FENCE.VIEW.ASYNC.S ;  /* 0x00000000000073c6 */ /* 0x004ea40000000000 */
[----:B--2---:R-:W-:Y:S06]  /*6f40*/  BAR.SYNC.DEFER_BLOCKING 0x1, 0x80 ;  /* 0x0042000000007b1d */ /* 0x004fec0000010000 */
[----:B------:R-:W-:Y:S05]  /*6f50*/  @P0 BRA `(.L_x_105) ;  /* 0x0000000000280947 */ /* 0x000fea0003800000 */
[----:B------:R-:W-:Y:S02]  /*6f60*/  UIADD3 UR4, UPT, UPT, UR49, 0x4200, URZ ;  /* 0x0000420031047890 */ /* 0x000fe4000fffe0ff */
[----:B------:R-:W-:Y:S01]  /*6f70*/  UIADD3 UR6, UP0, UPT, UR52, 0x680, URZ ;  /* 0x0000068034067890 */ /* 0x000fe2000ff1e0ff */
[----:B------:R-:W-:Y:S03]  /*6f80*/  UMOV UR43, UR36 ;  /* 0x00000024002b7c82 */ /* 0x000fe60008000000 */
[----:B------:R-:W-:Y:S01]  /*6f90*/  MOV R192, UR4 ;  /* 0x0000000400c07c02 */ /* 0x000fe20008000f00 */
[----:B------:R-:W-:Y:S03]  /*6fa0*/  UIADD3.X UR7, UPT, UPT, URZ, UR53, URZ, UP0, !UPT ;  /* 0x00000035ff077290 */ /* 0x000fe600087fe4ff */
[----:B------:R-:W-:Y:S11]  /*6fb0*/  R2UR UR40, R192 ;  /* 0x00000000c02872ca */ /* 0x000ff600000e0000 */
[----:B------:R-:W-:Y:S02]  /*6fc0*/  @!UPT UIADD3 URZ, UPT, UPT, URZ, URZ, URZ ;  /* 0x000000fffffff290 */ /* 0x000fe4000fffe0ff */
[----:B------:R2:W-:Y:S01]  /*6fd0*/  UTMASTG.3D [UR40], [UR6] ;  /* 0x00000028060073b5 */ /* 0x0005e20008010000 */
[----:B------:R0:W-:Y:S01]  /*6fe0*/  UTMACMDFLUSH ;  /* 0x00000000000079b7 */ /* 0x0001e20000000000 */
[----:B--2---:R-:W-:Y:S04]  /*6ff0*/  DEPBAR.LE SB0, 0x1 ;  /* 0x000080400000791a */ /* 0x004fe80000000000 */
.L_x_105:
[----:B------:R-:W-:Y:S05]  /*7000*/  BSYNC.RECONVERGENT B0 ;  /* 0x0000000000007941 */ /* 0x000fea0003800200 */
.L_x_104:
[----:B------:R-:W-:Y:S06]  /*7010*/  BAR.SYNC.DEFER_BLOCKING 0x1, 0x80 ;  /* 0x0042000000007b1d */ /* 0x000fec0000010000 */
[----:B------:R-:W2:Y:S01]  /*7020*/  @P6 SYNCS.PHASECHK.TRANS64.TRYWAIT P0, [R210+URZ+0xc0], R221 ;  /* 0x0000c0ddd20065a7 */ /* 0x000ea200080011ff */
[----:B------:R-:W-:Y:S01]  /*7030*/  BSSY B1, `(.L_x_106) ;  /* 0x0000023000017945 */ /* 0x000fe20003800000 */
[----:B--2---:R-:W-:Y:S03]  /*7040*/  @P6 SEL R208, RZ, 0x1, !P0 ;  /* 0x00000001ffd06807 */ /* 0x004fe60004000000 */
[----:B------:R-:W-:Y:S05]  /*7050*/  @!P6 BRA `(.L_x_107) ;  /* 0x000000000080e947 */ /* 0x000fea0003800000 */
[----:B------:R-:W-:Y:S01]  /*7060*/  ISETP.NE.AND P1, PT, R209, RZ, PT ;  /* 0x000000ffd100720c */ /* 0x000fe20003f25270 */
[----:B------:R-:W-:Y:S01]  /*7070*/  BSSY B0, `(.L_x_108) ;  /* 0x000000a000007945 */ /* 0x000fe20003800000 */
[----:B------:R-:W-:Y:S11]  /*7080*/  ISETP.NE.AND P0, PT, R208, RZ, PT ;  /* 0x000000ffd000720c */ /* 0x000ff60003f05270 */
[----:B------:R-:W-:Y:S04]  /*7090*/  @P1 IMAD R0, R181, 0x2000, R190 ;  /* 0x00002000b5001824 */ /* 0x000fe800078e02be */
[C---:B------:R-:W-:Y:S01]  /*70a0*/  @P1 IMAD.IADD R2, R0.reuse, 0x1, R211 ;  /* 0x0000000100021824 */ /* 0x040fe200078e02d3 */
[----:B------:R-:W-:Y:S03]  /*70b0*/  @P1 IADD3 R219, PT, PT, R0, R219, RZ ;  /* 0x000000db00db1210 */ /* 0x000fe60007ffe0ff */
[----:B------:R-:W-:Y:S01]  /*70c0*/  @P1 IMAD.IADD R217, R217, 0x1, R2 ;  /* 0x00000001d9d91824 */ /* 0x000fe200078e0202 */
[----:B------:R-:W-:Y:S06]  /*70d0*/  @P0 BRA `(.L_x_109) ;  /* 0x00000000000c0947 */ /* 0x000fec0003800000 */
[----:B------:R-:W-:Y:S04]  /*70e0*/  SHF.L.U32 R3, R180, 0x1f, RZ ;  /* 0x0000001fb4037819 */ /* 0x000fe800000006ff */
[----:B------:R-:W2:Y:S02]  /*70f0*/  SYNCS.PHASECHK.TRANS64.TRYWAIT P0, [R210+URZ+0xc0], R3 ;  /* 0x0000c003d20075a7 */ /* 0x000ea400080011ff */
[----:B--2---:R-:W-:Y:S05]  /*7100*/  @!P0 BRA `(.L_x_110) ;  /* 0x0000002000788947 */ /* 0x004fea0003800000 */
.L_x_109:
[----:B------:R-:W-:Y:S05]  /*7110*/  BSYNC B0 ;  /* 0x0000000000007941 */ /* 0x000fea0003800000 */
.L_x_108:
[----:B------:R-:W-:Y:S01]  /*7120*/  ISETP.NE.AND P0, PT, R209, RZ, PT ;  /* 0x000000ffd100720c */ /* 0x000fe20003f05270 */
[----:B--2---:R-:W-:Y:S02]  /*7130*/  VIADD R210, R210, 0xd0 ;  /* 0x000000d0d2d27836 */ /* 0x004fe40000000000 */
[----:B------:R-:W-:Y:S02]  /*7140*/  IMAD.U32 R3, RZ, RZ, UR37 ;  /* 0x00000025ff037e24 */ /* 0x000fe4000f8e00ff */
[----:B------:R-:W-:Y:S03]  /*7150*/  VIADD R181, R181, 0x1 ;  /* 0x00000001b5b57836 */ /* 0x000fe60000000000 */
[----:B------:R-:W-:Y:S05]  /*7160*/  PRMT R3, R3, 0x654, R210 ;  /* 0x0000065403037816 */ /* 0x000fea00000000d2 */
[----:B------:R2:W3:Y:S04]  /*7170*/  @P0 LDS.128 R148, [R0] ;  /* 0x0000000000940984 */ /* 0x0004e80000000c00 */
[----:B------:R2:W4:Y:S04]  /*7180*/  @P0 LDS.128 R152, [R2+0x10] ;  /* 0x0000100002980984 */ /* 0x0005280000000c00 */
        /* <DEDUP_REMOVED lines=9> */
[----:B------:R-:W-:Y:S01]  /*7220*/  SEL R181, R181, RZ, P0 ;  /* 0x000000ffb5b57207 */ /* 0x000fe20000000000 */
[----:B-----5:R5:W-:Y:S02]  /*7230*/  SYNCS.ARRIVE.TRANS64.RED.A1T0 RZ, [R3+URZ], RZ ;  /* 0x000000ff03ff79a7 */ /* 0x020be400081004ff */
[----:B-----5:R-:W-:Y:S04]  /*7240*/  SEL R3, RZ, 0x1, P0 ;  /* 0x00000001ff037807 */ /* 0x020fe80000000000 */
[----:B--234-:R-:W-:Y:S02]  /*7250*/  LOP3.LUT R180, R180, R3, RZ, 0x3c, !PT ;  /* 0x00000003b4b47212 */ /* 0x01cfe400078e3cff */
.L_x_107:
[----:B------:R-:W-:Y:S05]  /*7260*/  BSYNC B1 ;  /* 0x0000000000017941 */ /* 0x000fea0003800000 */
.L_x_106:
[----:B------:R-:W-:Y:S05]  /*7270*/  VIADD R0, R80, 0x40 ;  /* 0x0000004050007836 */ /* 0x000fea0000000000 */
[----:B------:R-:W-:Y:S04]  /*7280*/  SHF.R.U32.HI R0, RZ, 0x15, R0 ;  /* 0x00000015ff007819 */ /* 0x000fe80000011600 */
[----:B------:R-:W-:Y:S11]  /*7290*/  LOP3.LUT P0, RZ, R0, 0x3, R173, 0x48, !PT ;  /* 0x0000000300ff7812 */ /* 0x000ff600078048ad */
[----:B------:R-:W-:Y:S02]  /*72a0*/  @!UPT UIADD3 URZ, UPT, UPT, URZ, URZ, URZ ;  /* 0x000000fffffff290 */ /* 0x000fe4000fffe0ff */
[----:B------:R-:W-:Y:S05]  /*72b0*/  @!P0 BRA `(.L_x_111) ;  /* 0x0000000000408947 */ /* 0x000fea0003800000 */
[----:B------:R-:W2:Y:S01]  /*72c0*/  LDCU.64 UR8, c[0x4][0x70] ;  /* 0x01000e00ff0877ac */ /* 0x000ea20008000a00 */
[----:B------:R-:W-:Y:S01]  /*72d0*/  MOV R3, 0x0 ;  /* 0x0000000000037802 */ /* 0x000fe20000000f00 */
[----:B------:R-:W-:Y:S02]  /*72e0*/  HFMA2 R12, -RZ, RZ, 0, 5.9604644775390625e-08 ;  /* 0x00000001ff0c7431 */ /* 0x000fe400000001ff */
[----:B------:R-:W-:Y:S02]  /*72f0*/  IMAD.MOV.U32 R8, RZ, RZ, 0x192 ;  /* 0x00000192ff087424 */ /* 0x000fe400078e00ff */
[----:B------:R-:W-:Y:S01]  /*7300*/  IMAD.MOV.U32 R13, RZ, RZ, RZ ;  /* 0x000000ffff0d7224 */ /* 0x000fe200078e00ff */
[----:B------:R-:W3:Y:S01]  /*7310*/  LDCU.64 UR6, c[0x4][0x78] ;  /* 0x01000f00ff0677ac */ /* 0x000ee20008000a00 */
[----:B------:R-:W4:Y:S01]  /*7320*/  LDC.64 R2, c[0x4][R3] ;  /* 0x0100000003027b82 */ /* 0x000f220000000a00 */
[----:B------:R-:W5:Y:S01]  /*7330*/  LDCU.64 UR4, c[0x4][0x10] ;  /* 0x01000200ff0477ac */ /* 0x000f620008000a00 */
[----:B--2---:R-:W-:Y:S01]  /*7340*/  MOV R5, UR9 ;  /* 0x0000000900057c02 */ /* 0x004fe20008000f00 */
[----:B------:R-:W-:Y:S01]  /*7350*/  IMAD.U32 R4, RZ, RZ, UR8 ;  /* 0x00000008ff047e24 */ /* 0x000fe2000f8e00ff */
[----:B---3--:R-:W-:Y:S01]  /*7360*/  MOV R7, UR7 ;  /* 0x0000000700077c02 */ /* 0x008fe20008000f00 */
[----:B------:R-:W-:Y:S01]  /*7370*/  IMAD.U32 R6, RZ, RZ, UR6 ;  /* 0x00000006ff067e24 */ /* 0x000fe2000f8e00ff */
[----:B-----5:R-:W-:Y:S01]  /*7380*/  MOV R11, UR5 ;  /* 0x00000005000b7c02 */ /* 0x020fe20008000f00 */
[----:B------:R-:W-:Y:S02]  /*7390*/  IMAD.U32 R10, RZ, RZ, UR4 ;  /* 0x00000004ff0a7e24 */ /* 0x000fe4000f8e00ff */
[----:B------:R-:W-:Y:S07]  /*73a0*/  LEPC R20, `(.L_x_111) ;  /* 0x000000001014794e */ /* 0x000fee0000000000 */
[----:B-1--4-:R-:W-:Y:S05]  /*73b0*/  CALL.ABS.NOINC R2 ;  /* 0x0000000002007343 */ /* 0x012fea0003c00000 */
.L_x_111:
[----:B------:R-:W-:Y:S01]  /*73c0*/  ISETP.NE.AND P0, PT, R193, RZ, PT ;  /* 0x000000ffc100720c */ /* 0x000fe20003f05270 */
[----:B------:R-:W-:Y:S05]  /*73d0*/  WARPSYNC.ALL ;  /* 0x0000000000007948 */ /* 0x000fea0003800000 */
[----:B------:R-:W-:Y:S01]  /*73e0*/  R2UR UR4, R80 ;  /* 0x00000000500472ca */ /* 0x000fe200000e0000 */
[----:B------:R-:W-:Y:S01]  /*73f0*/  BSSY.RECONVERGENT B0, `(.L_x_112) ;  /* 0x000011d000007945 */ /* 0x000fe20003800200 */
[----:B------:R-:W-:Y:S02]  /*7400*/  F2FP.F16.E5M2.UNPACK_B R11, R149 ;  /* 0x00000095ff0b723e */ /* 0x000fe400020004ff */
[----:B------:R-:W-:Y:S02]  /*7410*/  F2FP.F16.E5M2.UNPACK_B R10, R150 ;  /* 0x00000096ff0a723e */ /* 0x000fe400020004ff */
[----:B------:R-:W-:Y:S01]  /*7420*/  F2FP.F16.E5M2.UNPACK_B R9, R151 ;  /* 0x00000097ff09723e */ /* 0x000fe200020004ff */
[--C-:B------:R-:W-:Y:S01]  /*7430*/  HADD2.F32 R83, -RZ, R11.reuse.H0_H0 ;  /* 0x2000000bff537230 */ /* 0x100fe20000004100 */
[----:B------:R-:W-:Y:S01]  /*7440*/  F2FP.F16.E5M2.UNPACK_B R8, R152 ;  /* 0x00000098ff08723e */ /* 0x000fe200020004ff */
[----:B------:R-:W-:Y:S01]  /*7450*/  HADD2.F32 R84, -RZ, R11.H1_H1 ;  /* 0x3000000bff547230 */ /* 0x000fe20000004100 */
[----:B------:R-:W-:Y:S01]  /*7460*/  F2FP.F16.E5M2.UNPACK_B R7, R153 ;  /* 0x00000099ff07723e */ /* 0x000fe200020004ff */
[--C-:B------:R-:W-:Y:S01]  /*7470*/  HADD2.F32 R87, -RZ, R10.reuse.H0_H0 ;  /* 0x2000000aff577230 */ /* 0x100fe20000004100 */
[----:B------:R-:W-:Y:S01]  /*7480*/  F2FP.F16.E5M2.UNPACK_B R6, R154 ;  /* 0x0000009aff06723e */ /* 0x000fe200020004ff */
[----:B------:R-:W-:Y:S01]  /*7490*/  HADD2.F32 R88, -RZ, R10.H1_H1 ;  /* 0x3000000aff587230 */ /* 0x000fe20000004100 */
[----:B------:R-:W-:Y:S01]  /*74a0*/  F2FP.F16.E5M2.UNPACK_B R5, R155 ;  /* 0x0000009bff05723e */ /* 0x000fe200020004ff */
[--C-:B------:R-:W-:Y:S01]  /*74b0*/  HADD2.F32 R91, -RZ, R9.reuse.H0_H0 ;  /* 0x20000009ff5b7230 */ /* 0x100fe20000004100 */
[----:B-1----:R-:W-:Y:S01]  /*74c0*/  F2FP.F16.E5M2.UNPACK_B R4, R156 ;  /* 0x0000009cff04723e */ /* 0x002fe200020004ff */
[----:B------:R-:W-:Y:S01]  /*74d0*/  HADD2.F32 R92, -RZ, R9.H1_H1 ;  /* 0x30000009ff5c7230 */ /* 0x000fe20000004100 */
[-C--:B------:R-:W-:Y:S01]  /*74e0*/  F2FP.F16.E5M2.UNPACK_B R2, R148.reuse ;  /* 0x00000094ff02723e */ /* 0x080fe200020004ff */
[--C-:B------:R-:W-:Y:S01]  /*74f0*/  HADD2.F32 R95, -RZ, R8.reuse.H0_H0 ;  /* 0x20000008ff5f7230 */ /* 0x100fe20000004100 */
[----:B------:R-:W-:Y:S01]  /*7500*/  F2FP.F16.E5M2.UNPACK_B R148, R148.H1 ;  /* 0x00000094ff94723e */ /* 0x000fe200030004ff */
[----:B------:R-:W-:Y:S01]  /*7510*/  HADD2.F32 R97, -RZ, R8.H1_H1 ;  /* 0x30000008ff617230 */ /* 0x000fe20000004100 */
[----:B------:R-:W-:Y:S01]  /*7520*/  F2FP.F16.E5M2.UNPACK_B R149, R149.H1 ;  /* 0x00000095ff95723e */ /* 0x000fe200030004ff */
[--C-:B------:R-:W-:Y:S01]  /*7530*/  HADD2.F32 R98, -RZ, R7.reuse.H0_H0 ;  /* 0x20000007ff627230 */ /* 0x100fe20000004100 */
[----:B------:R-:W-:Y:S01]  /*7540*/  F2FP.F16.E5M2.UNPACK_B R150, R150.H1 ;  /* 0x00000096ff96723e */ /* 0x000fe200030004ff */
[----:B------:R-:W-:Y:S01]  /*7550*/  HADD2.F32 R101, -RZ, R7.H1_H1 ;  /* 0x30000007ff657230 */ /* 0x000fe20000004100 */
[----:B------:R-:W-:Y:S01]  /*7560*/  F2FP.F16.E5M2.UNPACK_B R151, R151.H1 ;  /* 0x00000097ff97723e */ /* 0x000fe200030004ff */
[--C-:B------:R-:W-:Y:S01]  /*7570*/  HADD2.F32 R102, -RZ, R6.reuse.H0_H0 ;  /* 0x20000006ff667230 */ /* 0x100fe20000004100 */
[----:B------:R-:W-:Y:S01]  /*7580*/  F2FP.F16.E5M2.UNPACK_B R138, R163 ;  /* 0x000000a3ff8a723e */ /* 0x000fe200020004ff */
[----:B------:R-:W-:Y:S01]  /*7590*/  HADD2.F32 R105, -RZ, R6.H1_H1 ;  /* 0x30000006ff697230 */ /* 0x000fe20000004100 */
[----:B------:R-:W-:Y:S01]  /*75a0*/  R2UR UR5, R207 ;  /* 0x00000000cf0572ca */ /* 0x000fe200000e0000 */
        /* <DEDUP_REMOVED lines=8> */
[----:B------:R-:W1:Y:S01]  /*7630*/  LDTM.x64 R4, tmem[UR4+0x40] ;  /* 0x00004004000479ee */ /* 0x000e620008340000 */
[--C-:B------:R-:W-:Y:S01]  /*7640*/  HADD2.F32 R0, -RZ, R2.reuse.H0_H0 ;  /* 0x20000002ff007230 */ /* 0x100fe20000004100 */
[----:B------:R-:W-:Y:S01]  /*7650*/  NOP ;  /* 0x0000000000007918 */ /* 0x000fe20000000000 */
[----:B------:R-:W-:Y:S01]  /*7660*/  HADD2.F32 R2, -RZ, R2.H1_H1 ;  /* 0x30000002ff027230 */ /* 0x000fe20000004100 */
[----:B------:R-:W-:Y:S01]  /*7670*/  UIADD3 UR5, UPT, UPT, UR5, 0x130, URZ ;  /* 0x0000013005057890 */ /* 0x000fe2000fffe0ff */
[--C-:B------:R-:W-:Y:S01]  /*7680*/  HADD2.F32 R86, -RZ, R149.reuse.H1_H1 ;  /* 0x30000095ff567230 */ /* 0x100fe20000004100 */
[----:B------:R-:W-:Y:S01]  /*7690*/  F2FP.F16.E5M2.UNPACK_B R132, R161 ;  /* 0x000000a1ff84723e */ /* 0x000fe200020004ff */
[--C-:B------:R-:W-:Y:S01]  /*76a0*/  HADD2.F32 R114, -RZ, R116.reuse.H0_H0 ;  /* 0x20000074ff727230 */ /* 0x100fe20000004100 */
[----:B------:R-:W-:Y:S01]  /*76b0*/  UPRMT UR5, UR37, 0x654, UR5 ;  /* 0x0000065425057896 */ /* 0x000fe20008000005 */
[----:B------:R-:W-:Y:S01]  /*76c0*/  HADD2.F32 R117, -RZ, R116.H1_H1 ;  /* 0x30000074ff757230 */ /* 0x000fe20000004100 */
[----:B------:R-:W-:Y:S01]  /*76d0*/  F2FP.F16.E5M2.UNPACK_B R136, R162 ;  /* 0x000000a2ff88723e */ /* 0x000fe200020004ff */
[--C-:B------:R-:W-:Y:S01]  /*76e0*/  HADD2.F32 R118, -RZ, R120.reuse.H0_H0 ;  /* 0x20000078ff767230 */ /* 0x100fe20000004100 */
[----:B------:R-:W-:Y:S01]  /*76f0*/  F2FP.F16.E5M2.UNPACK_B R152, R152.H1 ;  /* 0x00000098ff98723e */ /* 0x000fe200030004ff */
[----:B------:R-:W-:Y:S01]  /*7700*/  HADD2.F32 R121, -RZ, R120.H1_H1 ;  /* 0x30000078ff797230 */ /* 0x000fe20000004100 */
[----:B------:R-:W-:Y:S01]  /*7710*/  F2FP.F16.E5M2.UNPACK_B R153, R153.H1 ;  /* 0x00000099ff99723e */ /* 0x000fe200030004ff */
[--C-:B------:R-:W-:Y:S01]  /*7720*/  HADD2.F32 R122, -RZ, R124.reuse.H0_H0 ;  /* 0x2000007cff7a7230 */ /* 0x100fe20000004100 */
[----:B------:R-:W-:Y:S01]  /*7730*/  F2FP.F16.E5M2.UNPACK_B R154, R154.H1 ;  /* 0x0000009aff9a723e */ /* 0x000fe200030004ff */
[----:B-1----:R-:W-:Y:S01]  /*7740*/  SYNCS.ARRIVE.TRANS64.RED.A1T0 RZ, [UR5], RZ ;  /* 0x000000ffffff79a7 */ /* 0x002fe20008100405 */
[----:B------:R-:W-:Y:S01]  /*7750*/  HADD2.F32 R125, -RZ, R124.H1_H1 ;  /* 0x3000007cff7d7230 */ /* 0x000fe20000004100 */
[----:B------:R-:W-:Y:S01]  /*7760*/  F2FP.F16.E5M2.UNPACK_B R155, R155.H1 ;  /* 0x0000009bff9b723e */ /* 0x000fe200030004ff */
[--C-:B------:R-:W-:Y:S01]  /*7770*/  HADD2.F32 R126, -RZ, R128.reuse.H0_H0 ;  /* 0x20000080ff7e7230 */ /* 0x100fe20000004100 */
[----:B------:R-:W-:Y:S01]  /*7780*/  F2FP.F16.E5M2.UNPACK_B R156, R156.H1 ;  /* 0x0000009cff9c723e */ /* 0x000fe200030004ff */
[----:B------:R-:W-:Y:S01]  /*7790*/  HADD2.F32 R129, -RZ, R128.H1_H1 ;  /* 0x30000080ff817230 */ /* 0x000fe20000004100 */
[----:B------:R-:W-:Y:S01]  /*77a0*/  F2FP.F16.E5M2.UNPACK_B R157, R157.H1 ;  /* 0x0000009dff9d723e */ /* 0x000fe200030004ff */
[C---:B------:R-:W-:Y:S01]  /*77b0*/  FMUL R4, R78.reuse, R4 ;  /* 0x000000044e047220 */ /* 0x040fe20000400000 */
[C---:B------:R-:W-:Y:S01]  /*77c0*/  FMUL R5, R78.reuse, R5 ;  /* 0x000000054e057220 */ /* 0x040fe20000400000 */
[----:B------:R-:W-:Y:S02]  /*77d0*/  HADD2.F32 R3, -RZ, R148.H0_H0 ;  /* 0x20000094ff037230 */ /* 0x000fe40000004100 */
        /* <DEDUP_REMOVED lines=9> */
[C---:B------:R-:W-:Y:S01]  /*7870*/  FMUL R2, R78.reuse, R21 ;  /* 0x000000154e027220 */ /* 0x040fe20000400000 */
[C---:B------:R-:W-:Y:S01]  /*7880*/  FMUL R21, R78.reuse, R28 ;  /* 0x0000001c4e157220 */ /* 0x040fe20000400000 */
[----:B------:R-:W-:Y:S02]  /*7890*/  HADD2.F32 R130, -RZ, R132.H0_H0 ;  /* 0x20000084ff827230 */ /* 0x000fe40000004100 */
[C---:B------:R-:W-:Y:S01]  /*78a0*/  FMUL R6, R78.reuse, R6 ;  /* 0x000000064e067220 */ /* 0x040fe20000400000 */
[----:B------:R-:W-:Y:S02]  /*78b0*/  HADD2.F32 R82, -RZ, R148.H1_H1 ;  /* 0x30000094ff527230 */ /* 0x000fe40000004100 */
[C---:B------:R-:W-:Y:S01]  /*78c0*/  FMUL R7, R78.reuse, R7 ;  /* 0x000000074e077220 */ /* 0x040fe20000400000 */
[----:B------:R-:W-:Y:S02]  /*78d0*/  HADD2.F32 R85, -RZ, R149.H0_H0 ;  /* 0x20000095ff557230 */ /* 0x000fe40000004100 */
[C---:B------:R-:W-:Y:S01]  /*78e0*/  FFMA R6, R81.reuse, R3, R6 ;  /* 0x0000000351067223 */ /* 0x040fe20000000006 */
[----:B------:R-:W-:Y:S02]  /*78f0*/  HADD2.F32 R133, -RZ, R132.H1_H1 ;  /* 0x30000084ff857230 */ /* 0x000fe40000004100 */
[C---:B------:R-:W-:Y:S01]  /*7900*/  FFMA R7, R81.reuse, R82, R7 ;  /* 0x0000005251077223 */ /* 0x040fe20000000007 */
[C---:B------:R-:W-:Y:S01]  /*7910*/  FFMA R8, R81.reuse, R83, R8 ;  /* 0x0000005351087223 */ /* 0x040fe20000000008 */
[C---:B------:R-:W-:Y:S01]  /*7920*/  FFMA R9, R81.reuse, R84, R9 ;  /* 0x0000005451097223 */ /* 0x040fe20000000009 */
[--C-:B------:R-:W-:Y:S02]  /*7930*/  HADD2.F32 R82, -RZ, R138.reuse.H0_H0 ;  /* 0x2000008aff527230 */ /* 0x100fe40000004100 */
[C---:B------:R-:W-:Y:S01]  /*7940*/  FMUL R10, R78.reuse, R10 ;  /* 0x0000000a4e0a7220 */ /* 0x040fe20000400000 */
[----:B------:R-:W-:Y:S02]  /*7950*/  HADD2.F32 R83, -RZ, R138.H1_H1 ;  /* 0x3000008aff537230 */ /* 0x000fe40000004100 */
[C---:B------:R-:W-:Y:S01]  /*7960*/  FMUL R11, R78.reuse, R11 ;  /* 0x0000000b4e0b7220 */ /* 0x040fe20000400000 */
[----:B------:R-:W-:Y:S02]  /*7970*/  HADD2.F32 R89, -RZ, R150.H0_H0 ;  /* 0x20000096ff597230 */ /* 0x000fe40000004100 */
[C---:B------:R-:W-:Y:S01]  /*7980*/  FFMA R10, R81.reuse, R85, R10 ;  /* 0x00000055510a7223 */ /* 0x040fe2000000000a */
[--C-:B------:R-:W-:Y:S02]  /*7990*/  HADD2.F32 R134, -RZ, R136.reuse.H0_H0 ;  /* 0x20000088ff867230 */ /* 0x100fe40000004100 */
[C---:B------:R-:W-:Y:S01]  /*79a0*/  FFMA R11, R81.reuse, R86, R11 ;  /* 0x00000056510b7223 */ /* 0x040fe2000000000b */
[C---:B------:R-:W-:Y:S01]  /*79b0*/  FFMA R12, R81.reuse, R87, R12 ;  /* 0x00000057510c7223 */ /* 0x040fe2000000000c */
[----:B------:R-:W-:Y:S01]  /*79c0*/  FFMA R13, R81, R88, R13 ;  /* 0x00000058510d7223 */ /* 0x000fe2000000000d */
[----:B------:R-:W-:Y:S01]  /*79d0*/  F2FP.SATFINITE.E5M2.F32.PACK_AB_MERGE_C R86, R7, R6, RZ ;  /* 0x000000060756723e */ /* 0x000fe200048060ff */
[C---:B------:R-:W-:Y:S01]  /*79e0*/  FMUL R7, R78.reuse, R24 ;  /* 0x000000184e077220 */ /* 0x040fe20000400000 */
[----:B------:R-:W-:Y:S01]  /*79f0*/  F2FP.SATFINITE.E5M2.F32.PACK_AB_MERGE_C R138, R11, R10, RZ ;  /* 0x0000000a0b8a723e */ /* 0x000fe200048060ff */
[C---:B------:R-:W-:Y:S01]  /*7a00*/  FMUL R10, R78.reuse, R25 ;  /* 0x000000194e0a7220 */ /* 0x040fe20000400000 */
[C---:B------:R-:W-:Y:S01]  /*7a10*/  FMUL R25, R78.reuse, R32 ;  /* 0x000000204e197220 */ /* 0x040fe20000400000 */
[----:B------:R-:W-:Y:S02]  /*7a20*/  HADD2.F32 R137, -RZ, R136.H1_H1 ;  /* 0x30000088ff897230 */ /* 0x000fe40000004100 */
[C---:B------:R-:W-:Y:S01]  /*7a30*/  FMUL R14, R78.reuse, R14 ;  /* 0x0000000e4e0e7220 */ /* 0x040fe20000400000 */
[----:B------:R-:W-:Y:S02]  /*7a40*/  HADD2.F32 R90, -RZ, R150.H1_H1 ;  /* 0x30000096ff5a7230 */ /* 0x000fe40000004100 */
[C---:B------:R-:W-:Y:S01]  /*7a50*/  FMUL R15, R78.reuse, R15 ;  /* 0x0000000f4e0f7220 */ /* 0x040fe20000400000 */
[--C-:B------:R-:W-:Y:S02]  /*7a60*/  HADD2.F32 R93, -RZ, R151.reuse.H0_H0 ;  /* 0x20000097ff5d7230 */ /* 0x100fe40000004100 */
[C---:B------:R-:W-:Y:S01]  /*7a70*/  FFMA R14, R81.reuse, R89, R14 ;  /* 0x00000059510e7223 */ /* 0x040fe2000000000e */
[----:B------:R-:W-:Y:S02]  /*7a80*/  HADD2.F32 R94, -RZ, R151.H1_H1 ;  /* 0x30000097ff5e7230 */ /* 0x000fe40000004100 */
[C---:B------:R-:W-:Y:S01]  /*7a90*/  FFMA R15, R81.reuse, R90, R15 ;  /* 0x0000005a510f7223 */ /* 0x040fe2000000000f */
[C---:B------:R-:W-:Y:S01]  /*7aa0*/  FFMA R16, R81.reuse, R91, R16 ;  /* 0x0000005b51107223 */ /* 0x040fe20000000010 */
[----:B------:R-:W-:Y:S01]  /*7ab0*/  FFMA R17, R81, R92, R17 ;  /* 0x0000005c51117223 */ /* 0x000fe20000000011 */
[C---:B------:R-:W-:Y:S01]  /*7ac0*/  FMUL R18, R78.reuse, R18 ;  /* 0x000000124e127220 */ /* 0x040fe20000400000 */
[C---:B------:R-:W-:Y:S01]  /*7ad0*/  FMUL R19, R78.reuse, R19 ;  /* 0x000000134e137220 */ /* 0x040fe20000400000 */
[--C-:B------:R-:W-:Y:S01]  /*7ae0*/  HADD2.F32 R96, -RZ, R152.reuse.H0_H0 ;  /* 0x20000098ff607230 */ /* 0x100fe20000004100 */
[----:B------:R-:W-:Y:S01]  /*7af0*/  F2FP.SATFINITE.E5M2.F32.PACK_AB_MERGE_C R14, R15, R14, RZ ;  /* 0x0000000e0f0e723e */ /* 0x000fe200048060ff */
[C---:B------:R-:W-:Y:S01]  /*7b00*/  FFMA R18, R81.reuse, R93, R18 ;  /* 0x0000005d51127223 */ /* 0x040fe20000000012 */
[C---:B------:R-:W-:Y:S01]  /*7b10*/  FFMA R19, R81.reuse, R94, R19 ;  /* 0x0000005e51137223 */ /* 0x040fe20000000013 */
[C---:B------:R-:W-:Y:S01]  /*7b20*/  FFMA R0, R81.reuse, R95, R0 ;  /* 0x0000005f51007223 */ /* 0x040fe20000000000 */
[----:B------:R-:W-:Y:S01]  /*7b30*/  FFMA R2, R81, R97, R2 ;  /* 0x0000006151027223 */ /* 0x000fe20000000002 */
[----:B------:R-:W-:Y:S02]  /*7b40*/  HADD2.F32 R99, -RZ, R152.H1_H1 ;  /* 0x30000098ff637230 */ /* 0x000fe40000004100 */
[C---:B------:R-:W-:Y:S01]  /*7b50*/  FMUL R3, R78.reuse, R22 ;  /* 0x000000164e037220 */ /* 0x040fe20000400000 */
[----:B------:R-:W-:Y:S01]  /*7b60*/  F2FP.SATFINITE.E5M2.F32.PACK_AB_MERGE_C R18, R19, R18, RZ ;  /* 0x000000121312723e */ /* 0x000fe200048060ff */
[C---:B------:R-:W-:Y:S01]  /*7b70*/  FMUL R22, R78.reuse, R29 ;  /* 0x0000001d4e167220 */ /* 0x040fe20000400000 */
[C---:B------:R-:W-:Y:S01]  /*7b80*/  FMUL R29, R78.reuse, R36 ;  /* 0x000000244e1d7220 */ /* 0x040fe20000400000 */
[C---:B------:R-:W-:Y:S01]  /*7b90*/  FFMA R3, R81.reuse, R96, R3 ;  /* 0x0000006051037223 */ /* 0x040fe20000000003 */
[C---:B------:R-:W-:Y:S01]  /*7ba0*/  FMUL R6, R78.reuse, R23 ;  /* 0x000000174e067220 */ /* 0x040fe20000400000 */
[--C-:B------:R-:W-:Y:S02]  /*7bb0*/  HADD2.F32 R100, -RZ, R153.reuse.H0_H0 ;  /* 0x20000099ff647230 */ /* 0x100fe40000004100 */
[C---:B------:R-:W-:Y:S01]  /*7bc0*/  FMUL R11, R78.reuse, R26 ;  /* 0x0000001a4e0b7220 */ /* 0x040fe20000400000 */
[----:B------:R-:W-:Y:S02]  /*7bd0*/  HADD2.F32 R103, -RZ, R153.H1_H1 ;  /* 0x30000099ff677230 */ /* 0x000fe40000004100 */
[C---:B------:R-:W-:Y:S01]  /*7be0*/  FFMA R6, R81.reuse, R99, R6 ;  /* 0x0000006351067223 */ /* 0x040fe20000000006 */
[C---:B------:R-:W-:Y:S01]  /*7bf0*/  FFMA R7, R81.reuse, R98, R7 ;  /* 0x0000006251077223 */ /* 0x040fe20000000007 */
[C---:B------:R-:W-:Y:S01]  /*7c00*/  FFMA R10, R81.reuse, R101, R10 ;  /* 0x00000065510a7223 */ /* 0x040fe2000000000a */
[C---:B------:R-:W-:Y:S01]  /*7c10*/  FFMA R11, R81.reuse, R100, R11 ;  /* 0x00000064510b7223 */ /* 0x040fe2000000000b */
[----:B------:R-:W-:Y:S01]  /*7c20*/  FMUL R26, R78, R33 ;  /* 0x000000214e1a7220 */ /* 0x000fe20000400000 */
[----:B------:R-:W-:Y:S01]  /*7c30*/  F2FP.SATFINITE.E5M2.F32.PACK_AB_MERGE_C R3, R6, R3, RZ ;  /* 0x000000030603723e */ /* 0x000fe200048060ff */
[C---:B------:R-:W-:Y:S01]  /*7c40*/  FMUL R33, R78.reuse, R40 ;  /* 0x000000284e217220 */ /* 0x040fe20000400000 */
        /* <DEDUP_REMOVED lines=8> */
[C---:B------:R-:W-:Y:S01]  /*7cd0*/  FMUL R30, R78.reuse, R37 ;  /* 0x000000254e1e7220 */ /* 0x040fe20000400000 */
[C---:B------:R-:W-:Y:S01]  /*7ce0*/  FMUL R37, R78.reuse, R44 ;  /* 0x0000002c4e257220 */ /* 0x040fe20000400000 */
[C---:B------:R-:W-:Y:S01]  /*7cf0*/  FMUL R24, R78.reuse, R31 ;  /* 0x0000001f4e187220 */ /* 0x040fe20000400000 */
[----:B------:R-:W-:Y:S01]  /*7d00*/  F2FP.F16.E5M2.UNPACK_B R158, R158.H1 ;  /* 0x0000009eff9e723e */ /* 0x000fe200030004ff */
[--C-:B------:R-:W-:Y:S02]  /*7d10*/  HADD2.F32 R108, -RZ, R155.reuse.H0_H0 ;  /* 0x2000009bff6c7230 */ /* 0x100fe40000004100 */
[----:B------:R-:W-:Y:S01]  /*7d20*/  FMUL R27, R78, R34 ;  /* 0x000000224e1b7220 */ /* 0x000fe20000400000 */
[----:B------:R-:W-:Y:S02]  /*7d30*/  HADD2.F32 R111, -RZ, R155.H1_H1 ;  /* 0x3000009bff6f7230 */ /* 0x000fe40000004100 */
[C---:B------:R-:W-:Y:S01]  /*7d40*/  FFMA R24, R81.reuse, R107, R24 ;  /* 0x0000006b51187223 */ /* 0x040fe20000000018 */
[----:B------:R-:W-:Y:S01]  /*7d50*/  F2FP.F16.E5M2.UNPACK_B R159, R159.H1 ;  /* 0x0000009fff9f723e */ /* 0x000fe200030004ff */
[C---:B------:R-:W-:Y:S01]  /*7d60*/  FFMA R25, R81.reuse, R106, R25 ;  /* 0x0000006a51197223 */ /* 0x040fe20000000019 */
[C---:B------:R-:W-:Y:S01]  /*7d70*/  FFMA R26, R81.reuse, R109, R26 ;  /* 0x0000006d511a7223 */ /* 0x040fe2000000001a */
[----:B------:R-:W-:Y:S01]  /*7d80*/  F2FP.F16.E5M2.UNPACK_B R160, R160.H1 ;  /* 0x000000a0ffa0723e */ /* 0x000fe200030004ff */
[C---:B------:R-:W-:Y:S01]  /*7d90*/  FFMA R27, R81.reuse, R108, R27 ;  /* 0x0000006c511b7223 */ /* 0x040fe2000000001b */
[----:B------:R-:W-:Y:S01]  /*7da0*/  F2FP.SATFINITE.E5M2.F32.PACK_AB_MERGE_C R6, R24, R23, RZ ;  /* 0x000000171806723e */ /* 0x000fe200048060ff */
[C---:B------:R-:W-:Y:S01]  /*7db0*/  FMUL R34, R78.reuse, R41 ;  /* 0x000000294e227220 */ /* 0x040fe20000400000 */
[C---:B------:R-:W-:Y:S01]  /*7dc0*/  FMUL R41, R78.reuse, R48 ;  /* 0x000000304e297220 */ /* 0x040fe20000400000 */
[----:B------:R-:W-:Y:S01]  /*7dd0*/  FMUL R28, R78, R35 ;  /* 0x000000234e1c7220 */ /* 0x000fe20000400000 */
[----:B------:R-:W-:Y:S01]  /*7de0*/  F2FP.F16.E5M2.UNPACK_B R161, R161.H1 ;  /* 0x000000a1ffa1723e */ /* 0x000fe200030004ff */
[--C-:B------:R-:W-:Y:S01]  /*7df0*/  HADD2.F32 R112, -RZ, R156.reuse.H0_H0 ;  /* 0x2000009cff707230 */ /* 0x100fe20000004100 */
[----:B------:R-:W-:Y:S01]  /*7e00*/  F2FP.SATFINITE.E5M2.F32.PACK_AB_MERGE_C R6, R22, R21, R6 ;  /* 0x000000151606723e */ /* 0x000fe20004806006 */
[C---:B------:R-:W-:Y:S01]  /*7e10*/  FFMA R28, R81.reuse, R111, R28 ;  /* 0x0000006f511c7223 */ /* 0x040fe2000000001c */
[C---:B------:R-:W-:Y:S01]  /*7e20*/  FFMA R29, R81.reuse, R110, R29 ;  /* 0x0000006e511d7223 */ /* 0x040fe2000000001d */
[C---:B------:R-:W-:Y:S01]  /*7e30*/  FFMA R30, R81.reuse, R113, R30 ;  /* 0x00000071511e7223 */ /* 0x040fe2000000001e */
[----:B------:R-:W-:Y:S02]  /*7e40*/  HADD2.F32 R115, -RZ, R156.H1_H1 ;  /* 0x3000009cff737230 */ /* 0x000fe40000004100 */
[C---:B------:R-:W-:Y:S01]  /*7e50*/  FMUL R31, R78.reuse, R38 ;  /* 0x000000264e1f7220 */ /* 0x040fe20000400000 */
[----:B------:R-:W-:Y:S01]  /*7e60*/  F2FP.F16.E5M2.UNPACK_B R162, R162.H1 ;  /* 0x000000a2ffa2723e */ /* 0x000fe200030004ff */
[C---:B------:R-:W-:Y:S01]  /*7e70*/  FMUL R38, R78.reuse, R45 ;  /* 0x0000002d4e267220 */ /* 0x040fe20000400000 */
[C---:B------:R-:W-:Y:S01]  /*7e80*/  FMUL R45, R78.reuse, R52 ;  /* 0x000000344e2d7220 */ /* 0x040fe20000400000 */
[----:B------:R-:W-:Y:S01]  /*7e90*/  F2FP.F16.E5M2.UNPACK_B R163, R163.H1 ;  /* 0x000000a3ffa3723e */ /* 0x000fe200030004ff */
[----:B------:R-:W-:Y:S01]  /*7ea0*/  FFMA R31, R81, R112, R31 ;  /* 0x00000070511f7223 */ /* 0x000fe2000000001f */
[----:B------:R-:W-:Y:S01]  /*7eb0*/  FMUL R52, R78, R59 ;  /* 0x0000003b4e347220 */ /* 0x000fe20000400000 */
[----:B------:R-:W-:Y:S01]  /*7ec0*/  IADD3 R76, PT, PT, R76, 0x1, RZ ;  /* 0x000000014c4c7810 */ /* 0x000fe20007ffe0ff */
[C---:B------:R-:W-:Y:S01]  /*7ed0*/  FMUL R59, R78.reuse, R66 ;  /* 0x000000424e3b7220 */ /* 0x040fe20000400000 */
[----:B------:R-:W-:Y:S01]  /*7ee0*/  F2FP.SATFINITE.E5M2.F32.PACK_AB_MERGE_C R66, R13, R12, R14 ;  /* 0x0000000c0d42723e */ /* 0x000fe2000480600e */
[C---:B------:R-:W-:Y:S01]  /*7ef0*/  FMUL R32, R78.reuse, R39 ;  /* 0x000000274e207220 */ /* 0x040fe20000400000 */
[--C-:B------:R-:W-:Y:S02]  /*7f00*/  HADD2.F32 R116, -RZ, R157.reuse.H0_H0 ;  /* 0x2000009dff747230 */ /* 0x100fe40000004100 */
[C---:B------:R-:W-:Y:S01]  /*7f10*/  FMUL R35, R78.reuse, R42 ;  /* 0x0000002a4e237220 */ /* 0x040fe20000400000 */
[----:B------:R-:W-:Y:S02]  /*7f20*/  HADD2.F32 R119, -RZ, R157.H1_H1 ;  /* 0x3000009dff777230 */ /* 0x000fe40000004100 */
[C---:B------:R-:W-:Y:S01]  /*7f30*/  FFMA R32, R81.reuse, R115, R32 ;  /* 0x0000007351207223 */ /* 0x040fe20000000020 */
[----:B------:R-:W-:Y:S01]  /*7f40*/  FMUL R36, R78, R43 ;  /* 0x0000002b4e247220 */ /* 0x000fe20000400000 */
[C---:B------:R-:W-:Y:S01]  /*7f50*/  FFMA R33, R81.reuse, R114, R33 ;  /* 0x0000007251217223 */ /* 0x040fe20000000021 */
[C---:B------:R-:W-:Y:S01]  /*7f60*/  FFMA R34, R81.reuse, R117, R34 ;  /* 0x0000007551227223 */ /* 0x040fe20000000022 */
[--C-:B------:R-:W-:Y:S01]  /*7f70*/  HADD2.F32 R120, -RZ, R158.reuse.H0_H0 ;  /* 0x2000009eff787230 */ /* 0x100fe20000004100 */
[----:B------:R-:W-:Y:S01]  /*7f80*/  F2FP.SATFINITE.E5M2.F32.PACK_AB_MERGE_C R32, R32, R31, RZ ;  /* 0x0000001f2020723e */ /* 0x000fe200048060ff */
[C---:B------:R-:W-:Y:S01]  /*7f90*/  FFMA R35, R81.reuse, R116, R35 ;  /* 0x0000007451237223 */ /* 0x040fe20000000023 */
[----:B------:R-:W-:Y:S02]  /*7fa0*/  HADD2.F32 R123, -RZ, R158.H1_H1 ;  /* 0x3000009eff7b7230 */ /* 0x000fe40000004100 */
[----:B------:R-:W-:Y:S01]  /*7fb0*/  FMUL R39, R78, R46 ;  /* 0x0000002e4e277220 */ /* 0x000fe20000400000 */
[----:B------:R-:W-:Y:S01]  /*7fc0*/  F2FP.SATFINITE.E5M2.F32.PACK_AB_MERGE_C R32, R30, R29, R32 ;  /* 0x0000001d1e20723e */ /* 0x000fe20004806020 */
[C---:B------:R-:W-:Y:S01]  /*7fd0*/  FFMA R36, R81.reuse, R119, R36 ;  /* 0x0000007751247223 */ /* 0x040fe20000000024 */
[C---:B------:R-:W-:Y:S01]  /*7fe0*/  FMUL R40, R78.reuse, R47 ;  /* 0x0000002f4e287220 */ /* 0x040fe20000400000 */
[C---:B------:R-:W-:Y:S01]  /*7ff0*/  FFMA R37, R81.reuse, R118, R37 ;  /* 0x0000007651257223 */ /* 0x040fe20000000025 */
[C---:B------:R-:W-:Y:S01]  /*8000*/  FFMA R38, R81.reuse, R121, R38 ;  /* 0x0000007951267223 */ /* 0x040fe20000000026 */
[C---:B------:R-:W-:Y:S01]  /*8010*/  FMUL R42, R78.reuse, R49 ;  /* 0x000000314e2a7220 */ /* 0x040fe20000400000 */
[--C-:B------:R-:W-:Y:S02]  /*8020*/  HADD2.F32 R124, -RZ, R159.reuse.H0_H0 ;  /* 0x2000009fff7c7230 */ /* 0x100fe40000004100 */
[C---:B------:R-:W-:Y:S01]  /*8030*/  FFMA R39, R81.reuse, R120, R39 ;  /* 0x0000007851277223 */ /* 0x040fe20000000027 */
[----:B------:R-:W-:Y:S02]  /*8040*/  HADD2.F32 R127, -RZ, R159.H1_H1 ;  /* 0x3000009fff7f7230 */ /* 0x000fe40000004100 */
[C---:B------:R-:W-:Y:S01]  /*8050*/  FMUL R43, R78.reuse, R50 ;  /* 0x000000324e2b7220 */ /* 0x040fe20000400000 */
[C---:B------:R-:W-:Y:S01]  /*8060*/  FFMA R40, R81.reuse, R123, R40 ;  /* 0x0000007b51287223 */ /* 0x040fe20000000028 */
[C---:B------:R-:W-:Y:S01]  /*8070*/  FMUL R44, R78.reuse, R51 ;  /* 0x000000334e2c7220 */ /* 0x040fe20000400000 */
[C---:B------:R-:W-:Y:S01]  /*8080*/  FFMA R41, R81.reuse, R122, R41 ;  /* 0x0000007a51297223 */ /* 0x040fe20000000029 */
[C---:B------:R-:W-:Y:S01]  /*8090*/  FMUL R50, R78.reuse, R57 ;  /* 0x000000394e327220 */ /* 0x040fe20000400000 */
[C---:B------:R-:W-:Y:S01]  /*80a0*/  FMUL R57, R78.reuse, R64 ;  /* 0x000000404e397220 */ /* 0x040fe20000400000 */
[----:B------:R-:W-:Y:S01]  /*80b0*/  FFMA R42, R81, R125, R42 ;  /* 0x0000007d512a7223 */ /* 0x000fe2000000002a */
[C---:B------:R-:W-:Y:S01]  /*80c0*/  FMUL R46, R78.reuse, R53 ;  /* 0x000000354e2e7220 */ /* 0x040fe20000400000 */
[--C-:B------:R-:W-:Y:S01]  /*80d0*/  HADD2.F32 R128, -RZ, R160.reuse.H0_H0 ;  /* 0x200000a0ff807230 */ /* 0x100fe20000004100 */
[----:B------:R-:W-:Y:S01]  /*80e0*/  F2FP.SATFINITE.E5M2.F32.PACK_AB_MERGE_C R64, R5, R4, R86 ;  /* 0x000000040540723e */ /* 0x000fe20004806056 */
[C---:B------:R-:W-:Y:S01]  /*80f0*/  FMUL R51, R78.reuse, R58 ;  /* 0x0000003a4e337220 */ /* 0x040fe20000400000 */
[C---:B------:R-:W-:Y:S01]  /*8100*/  FMUL R53, R78.reuse, R60 ;  /* 0x0000003c4e357220 */ /* 0x040fe20000400000 */
[C---:B------:R-:W-:Y:S01]  /*8110*/  FFMA R43, R81.reuse, R124, R43 ;  /* 0x0000007c512b7223 */ /* 0x040fe2000000002b */
[----:B------:R-:W-:Y:S02]  /*8120*/  HADD2.F32 R131, -RZ, R160.H1_H1 ;  /* 0x300000a0ff837230 */ /* 0x000fe40000004100 */
[C---:B------:R-:W-:Y:S01]  /*8130*/  FMUL R47, R78.reuse, R54 ;  /* 0x000000364e2f7220 */ /* 0x040fe20000400000 */
[C---:B------:R-:W-:Y:S01]  /*8140*/  FMUL R58, R78.reuse, R65 ;  /* 0x000000414e3a7220 */ /* 0x040fe20000400000 */
[----:B------:R-:W-:Y:S01]  /*8150*/  FMUL R60, R78, R67 ;  /* 0x000000434e3c7220 */ /* 0x000fe20000400000 */
[----:B------:R-:W-:Y:S01]  /*8160*/  F2FP.SATFINITE.E5M2.F32.PACK_AB_MERGE_C R5, R20, R11, RZ ;  /* 0x0000000b1405723e */ /* 0x000fe200048060ff */
[----:B------:R-:W-:Y:S01]  /*8170*/  FFMA R44, R81, R127, R44 ;  /* 0x0000007f512c7223 */ /* 0x000fe2000000002c */
[C---:B------:R-:W-:Y:S01]  /*8180*/  FMUL R48, R78.reuse, R55 ;  /* 0x000000374e307220 */ /* 0x040fe20000400000 */
[----:B------:R-:W-:Y:S01]  /*8190*/  F2FP.SATFINITE.E5M2.F32.PACK_AB_MERGE_C R65, R9, R8, R138 ;  /* 0x000000080941723e */ /* 0x000fe2000480608a */
[----:B------:R-:W-:Y:S01]  /*81a0*/  FFMA R45, R81, R126, R45 ;  /* 0x0000007e512d7223 */ /* 0x000fe2000000002d */
[----:B------:R-:W-:Y:S01]  /*81b0*/  F2FP.SATFINITE.E5M2.F32.PACK_AB_MERGE_C R67, R17, R16, R18 ;  /* 0x000000101143723e */ /* 0x000fe20004806012 */
[----:B------:R-:W-:Y:S01]  /*81c0*/  FMUL R49, R78, R56 ;  /* 0x000000384e317220 */ /* 0x000fe20000400000 */
[C---:B------:R-:W-:Y:S01]  /*81d0*/  FFMA R46, R81.reuse, R129, R46 ;  /* 0x00000081512e7223 */ /* 0x040fe2000000002e */
[--C-:B------:R-:W-:Y:S02]  /*81e0*/  HADD2.F32 R132, -RZ, R161.reuse.H0_H0 ;  /* 0x200000a1ff847230 */ /* 0x100fe40000004100 */
[C---:B------:R-:W-:Y:S01]  /*81f0*/  FFMA R47, R81.reuse, R128, R47 ;  /* 0x00000080512f7223 */ /* 0x040fe2000000002f */
[----:B------:R1:W-:Y:S01]  /*8200*/  STS.128 [R172+UR49+0x6200], R64 ;  /* 0x00620040ac007988 */ /* 0x0003e20008000c31 */
[----:B------:R-:W-:Y:S01]  /*8210*/  HADD2.F32 R135, -RZ, R161.H1_H1 ;  /* 0x300000a1ff877230 */ /* 0x000fe20000004100 */
[----:B------:R-:W-:Y:S01]  /*8220*/  F2FP.SATFINITE.E5M2.F32.PACK_AB_MERGE_C R5, R10, R7, R5 ;  /* 0x000000070a05723e */ /* 0x000fe20004806005 */
[C---:B------:R-:W-:Y:S01]  /*8230*/  FFMA R48, R81.reuse, R131, R48 ;  /* 0x0000008351307223 */ /* 0x040fe20000000030 */
[----:B------:R-:W-:Y:S01]  /*8240*/  F2FP.SATFINITE.E5M2.F32.PACK_AB_MERGE_C R7, R28, R27, RZ ;  /* 0x0000001b1c07723e */ /* 0x000fe200048060ff */
        /* <DEDUP_REMOVED lines=8> */
[----:B------:R-:W-:Y:S01]  /*82d0*/  FMUL R56, R78, R63 ;  /* 0x0000003f4e387220 */ /* 0x000fe20000400000 */
[----:B------:R-:W-:Y:S01]  /*82e0*/  F2FP.SATFINITE.E5M2.F32.PACK_AB_MERGE_C R4, R2, R0, R3 ;  /* 0x000000000204723e */ /* 0x000fe20004806003 */
[C---:B------:R-:W-:Y:S01]  /*82f0*/  FFMA R53, R81.reuse, R134, R53 ;  /* 0x0000008651357223 */ /* 0x040fe20000000035 */
[----:B------:R-:W-:Y:S01]  /*8300*/  F2FP.SATFINITE.E5M2.F32.PACK_AB_MERGE_C R7, R26, R25, R7 ;  /* 0x000000191a07723e */ /* 0x000fe20004806007 */
[C---:B------:R-:W-:Y:S01]  /*8310*/  FFMA R54, R81.reuse, R137, R54 ;  /* 0x0000008951367223 */ /* 0x040fe20000000036 */
[--C-:B------:R-:W-:Y:S02]  /*8320*/  HADD2.F32 R84, -RZ, R163.reuse.H0_H0 ;  /* 0x200000a3ff547230 */ /* 0x100fe40000004100 */
[C---:B------:R-:W-:Y:S01]  /*8330*/  FFMA R55, R81.reuse, R136, R55 ;  /* 0x0000008851377223 */ /* 0x040fe20000000037 */
[----:B------:R-:W-:Y:S01]  /*8340*/  HADD2.F32 R85, -RZ, R163.H1_H1 ;  /* 0x300000a3ff557230 */ /* 0x000fe20000004100 */
[----:B------:R1:W-:Y:S01]  /*8350*/  STS.128 [R204+0x6010], R4 ;  /* 0x00601004cc007388 */ /* 0x0003e20000000c00 */
[----:B------:R-:W-:Y:S01]  /*8360*/  F2FP.SATFINITE.E5M2.F32.PACK_AB_MERGE_C R35, R36, R35, RZ ;  /* 0x000000232423723e */ /* 0x000fe200048060ff */
[C---:B------:R-:W-:Y:S01]  /*8370*/  FFMA R56, R81.reuse, R139, R56 ;  /* 0x0000008b51387223 */ /* 0x040fe20000000038 */
[----:B------:R-:W-:Y:S01]  /*8380*/  F2FP.SATFINITE.E5M2.F32.PACK_AB_MERGE_C R39, R40, R39, RZ ;  /* 0x000000272827723e */ /* 0x000fe200048060ff */
[C---:B------:R-:W-:Y:S01]  /*8390*/  FFMA R57, R81.reuse, R82, R57 ;  /* 0x0000005251397223 */ /* 0x040fe20000000039 */
[----:B------:R-:W-:Y:S01]  /*83a0*/  F2FP.SATFINITE.E5M2.F32.PACK_AB_MERGE_C R43, R44, R43, RZ ;  /* 0x0000002b2c2b723e */ /* 0x000fe200048060ff */
[C---:B------:R-:W-:Y:S01]  /*83b0*/  FFMA R58, R81.reuse, R83, R58 ;  /* 0x00000053513a7223 */ /* 0x040fe2000000003a */
[C---:B------:R-:W-:Y:S01]  /*83c0*/  FFMA R59, R81.reuse, R84, R59 ;  /* 0x00000054513b7223 */ /* 0x040fe2000000003b */
[----:B------:R-:W-:Y:S01]  /*83d0*/  F2FP.SATFINITE.E5M2.F32.PACK_AB_MERGE_C R33, R34, R33, R35 ;  /* 0x000000212221723e */ /* 0x000fe20004806023 */
        /* <DEDUP_REMOVED lines=11> */
[----:B------:R-:W-:Y:S05]  /*8490*/  F2FP.SATFINITE.E5M2.F32.PACK_AB_MERGE_C R51, R58, R57, R59 ;  /* 0x000000393a33723e */ /* 0x000fea000480603b */
        /* <DEDUP_REMOVED lines=9> */
[----:B------:R-:W-:Y:S02]  /*8530*/  UIADD3 UR8, UP0, UPT, UR52, 0x680, URZ ;  /* 0x0000068034087890 */ /* 0x000fe4000ff1e0ff */
[----:B------:R-:W-:Y:S02]  /*8540*/  UIADD3 UR5, UPT, UPT, UR41, 0x40, URZ ;  /* 0x0000004029057890 */ /* 0x000fe4000fffe0ff */
[----:B------:R-:W-:Y:S02]  /*8550*/  UIADD3 UR4, UPT, UPT, UR49, 0x6200, URZ ;  /* 0x0000620031047890 */ /* 0x000fe4000fffe0ff */
[----:B------:R-:W-:Y:S01]  /*8560*/  UIADD3.X UR9, UPT, UPT, URZ, UR53, URZ, UP0, !UPT ;  /* 0x00000035ff097290 */ /* 0x000fe200087fe4ff */
[----:B------:R-:W-:Y:S01]  /*8570*/  UMOV UR6, UR42 ;  /* 0x0000002a00067c82 */ /* 0x000fe20008000000 */
[----:B------:R-:W-:Y:S07]  /*8580*/  UMOV UR7, UR36 ;  /* 0x0000002400077c82 */ /* 0x000fee0008000000 */
[----:B------:R2:W-:Y:S01]  /*8590*/  UTMASTG.3D [UR4], [UR8] ;  /* 0x00000004080073b5 */ /* 0x0005e20008010000 */
[----:B------:R0:W-:Y:S01]  /*85a0*/  UTMACMDFLUSH ;  /* 0x00000000000079b7 */ /* 0x0001e20000000000 */
[----:B--2---:R-:W-:Y:S04]  /*85b0*/  DEPBAR.LE SB0, 0x1 ;  /* 0x000080400000791a */ /* 0x004fe80000000000 */
.L_x_113:
[----:B------:R-:W-:Y:S05]  /*85c0*/  BSYNC.RECONVERGENT B0 ;  /* 0x0000000000007941 */ /* 0x000fea0003800200 */
.L_x_112:
[----:B------:R-:W-:Y:S01]  /*85d0*/  BAR.SYNC.DEFER_BLOCKING 0x1, 0x80 ;  /* 0x0042000000007b1d */ /* 0x000fe20000010000 */
[----:B------:R-:W-:Y:S01]  /*85e0*/  ISETP.NE.AND P2, PT, R194, RZ, PT ;  /* 0x000000ffc200720c */ /* 0x000fe20003f45270 */
[----:B------:R-:W-:Y:S01]  /*85f0*/  IMAD.IADD R20, R75, 0x1, R147 ;  /* 0x000000014b147824 */ /* 0x000fe200078e0293 */
[----:B------:R-:W-:Y:S01]  /*8600*/  ISETP.NE.AND P0, PT, R195, 0x2, PT ;  /* 0x00000002c300780c */ /* 0x000fe20003f05270 */
[----:B------:R-:W-:Y:S01]  /*8610*/  IMAD.IADD R21, R77, 0x1, R170 ;  /* 0x000000014d157824 */ /* 0x000fe200078e02aa */
[----:B------:R-:W-:Y:S02]  /*8620*/  ISETP.NE.AND P1, PT, R76, 0x4, PT ;  /* 0x000000044c00780c */ /* 0x000fe40003f25270 */
[----:B------:R-:W-:Y:S02]  /*8630*/  SEL R3, RZ, 0x1, P0 ;  /* 0x00000001ff037807 */ /* 0x000fe40000000000 */
[----:B------:R-:W-:Y:S02]  /*8640*/  SEL R0, RZ, 0x1, P1 ;  /* 0x00000001ff007807 */ /* 0x000fe40000800000 */
[----:B------:R-:W-:Y:S02]  /*8650*/  LOP3.LUT R182, R182, R3, RZ, 0x3c, !PT ;  /* 0x00000003b6b67212 */ /* 0x000fe400078e3cff */
[----:B------:R-:W-:Y:S02]  /*8660*/  LOP3.LUT R183, R183, R0, RZ, 0x3c, !PT ;  /* 0x00000000b7b77212 */ /* 0x000fe400078e3cff */
[----:B------:R-:W-:Y:S02]  /*8670*/  @P2 R2UR UR36, R179 ;  /* 0x00000000b32422ca */ /* 0x000fe400000e0000 */
[----:B------:R-:W-:Y:S02]  /*8680*/  SEL R195, R195, RZ, P0 ;  /* 0x000000ffc3c37207 */ /* 0x000fe40000000000 */
[----:B------:R-:W-:Y:S01]  /*8690*/  SEL R76, R76, RZ, P1 ;  /* 0x000000ff4c4c7207 */ /* 0x000fe20000800000 */
[----:B------:R-:W-:Y:S10]  /*86a0*/  @P2 BRA `(.L_x_114) ;  /* 0xffffffc400bc2947 */ /* 0x000ff4000383ffff */
[----:B------:R-:W-:Y:S05]  /*86b0*/  EXIT ;  /* 0x000000000000794d */ /* 0x000fea0003800000 */
.L_x_20:
[----:B--2---:R2:W1:Y:S02]  /*86c0*/  SYNCS.PHASECHK.TRANS64.TRYWAIT P0, [R3+URZ+0x160], R2 ;  /* 0x00016002030075a7 */ /* 0x00446400080011ff */
[----:B-1----:R-:W-:Y:S05]  /*86d0*/  @!P0 NANOSLEEP.SYNCS 0x989680 ;  /* 0x009896800000895d */ /* 0x002fea0003900000 */
[----:B------:R-:W1:Y:S02]  /*86e0*/  @!P0 SYNCS.PHASECHK.TRANS64 P0, [R3+URZ+0x160], R2 ;  /* 0x00016002030085a7 */ /* 0x000e6400080010ff */
[----:B-1----:R-:W-:Y:S05]  /*86f0*/  @!P0 BRA `(.L_x_20) ;  /* 0xfffffffc00f08947 */ /* 0x002fea000383ffff */
[----:B------:R-:W-:Y:S05]  /*8700*/  BRA `(.L_x_115) ;  /* 0xffffff8c00f07947 */ /* 0x000fea000383ffff */
.L_x_23:
[----:B-1----:R-:W-:-:S07]  /*8710*/  MOV R2, UR33 ;  /* 0x0000002100027c02 */ /* 0x002fce0008000f00 */
.L_x_116:
[----:B-1----:R1:W2:Y:S02]  /*8720*/  SYNCS.PHASECHK.TRANS64.TRYWAIT P0, [R2+URZ+0x60], R5 ;  /* 0x00006005020075a7 */ /* 0x0022a400080011ff */
[----:B--2---:R-:W-:Y:S05]  /*8730*/  @!P0 NANOSLEEP.SYNCS 0x989680 ;  /* 0x009896800000895d */ /* 0x004fea0003900000 */
[----:B------:R-:W2:Y:S02]  /*8740*/  @!P0 SYNCS.PHASECHK.TRANS64 P0, [R2+URZ+0x60], R5 ;  /* 0x00006005020085a7 */ /* 0x000ea400080010ff */
[----:B--2---:R-:W-:Y:S05]  /*8750*/  @!P0 BRA `(.L_x_116) ;  /* 0xfffffffc00f08947 */ /* 0x004fea000383ffff */
[----:B------:R-:W-:Y:S05]  /*8760*/  BRA `(.L_x_22) ;  /* 0xffffff9000407947 */ /* 0x000fea000383ffff */
.L_x_29:
[----:B-1----:R-:W-:-:S07]  /*8770*/  MOV R2, UR17 ;  /* 0x0000001100027c02 */ /* 0x002fce0008000f00 */
.L_x_117:
[----:B-1----:R1:W2:Y:S02]  /*8780*/  SYNCS.PHASECHK.TRANS64.TRYWAIT P0, [R2+URZ+0x60], R5 ;  /* 0x00006005020075a7 */ /* 0x0022a400080011ff */
[----:B--2---:R-:W-:Y:S05]  /*8790*/  @!P0 NANOSLEEP.SYNCS 0x989680 ;  /* 0x009896800000895d */ /* 0x004fea0003900000 */
[----:B------:R-:W2:Y:S02]  /*87a0*/  @!P0 SYNCS.PHASECHK.TRANS64 P0, [R2+URZ+0x60], R5 ;  /* 0x00006005020085a7 */ /* 0x000ea400080010ff */
[----:B--2---:R-:W-:Y:S05]  /*87b0*/  @!P0 BRA `(.L_x_117) ;  /* 0xfffffffc00f08947 */ /* 0x004fea000383ffff */
[----:B------:R-:W-:Y:S05]  /*87c0*/  BRA `(.L_x_28) ;  /* 0xffffff9000e47947 */ /* 0x000fea000383ffff */
.L_x_33:
[----:B-1----:R1:W2:Y:S02]  /*87d0*/  SYNCS.PHASECHK.TRANS64.TRYWAIT P0, [R2+URZ+0xf0], R3 ;  /* 0x0000f003020075a7 */ /* 0x0022a400080011ff */
[----:B--2---:R-:W-:Y:S05]  /*87e0*/  @!P0 NANOSLEEP.SYNCS 0x989680 ;  /* 0x009896800000895d */ /* 0x004fea0003900000 */
[----:B------:R-:W2:Y:S02]  /*87f0*/  @!P0 SYNCS.PHASECHK.TRANS64 P0, [R2+URZ+0xf0], R3 ;  /* 0x0000f003020085a7 */ /* 0x000ea400080010ff */
[----:B--2---:R-:W-:Y:S05]  /*8800*/  @!P0 BRA `(.L_x_33) ;  /* 0xfffffffc00f08947 */ /* 0x004fea000383ffff */
[----:B------:R-:W-:Y:S05]  /*8810*/  BRA `(.L_x_118) ;  /* 0xffffff9400707947 */ /* 0x000fea000383ffff */
.L_x_37:
[----:B----4-:R-:W-:-:S07]  /*8820*/  MOV R0, UR5 ;  /* 0x0000000500007c02 */ /* 0x010fce0008000f00 */
.L_x_119:
[----:B-1----:R1:W2:Y:S02]  /*8830*/  SYNCS.PHASECHK.TRANS64.TRYWAIT P0, [R0+URZ], R3 ;  /* 0x00000003000075a7 */ /* 0x0022a400080011ff */
[----:B--2---:R-:W-:Y:S05]  /*8840*/  @!P0 NANOSLEEP.SYNCS 0x989680 ;  /* 0x009896800000895d */ /* 0x004fea0003900000 */
[----:B------:R-:W2:Y:S02]  /*8850*/  @!P0 SYNCS.PHASECHK.TRANS64 P0, [R0+URZ], R3 ;  /* 0x00000003000085a7 */ /* 0x000ea400080010ff */
[----:B--2---:R-:W-:Y:S05]  /*8860*/  @!P0 BRA `(.L_x_119) ;  /* 0xfffffffc00f08947 */ /* 0x004fea000383ffff */
[----:B------:R-:W-:Y:S05]  /*8870*/  BRA `(.L_x_120) ;  /* 0xffffff9800e07947 */ /* 0x000fea000383ffff */
.L_x_38:
[----:B----4-:R-:W-:-:S07]  /*8880*/  MOV R0, UR5 ;  /* 0x0000000500007c02 */ /* 0x010fce0008000f00 */
.L_x_121:
[----:B-1----:R1:W2:Y:S02]  /*8890*/  SYNCS.PHASECHK.TRANS64.TRYWAIT P0, [R0+URZ], R3 ;  /* 0x00000003000075a7 */ /* 0x0022a400080011ff */
[----:B--2---:R-:W-:Y:S05]  /*88a0*/  @!P0 NANOSLEEP.SYNCS 0x989680 ;  /* 0x009896800000895d */ /* 0x004fea0003900000 */
[----:B------:R-:W2:Y:S02]  /*88b0*/  @!P0 SYNCS.PHASECHK.TRANS64 P0, [R0+URZ], R3 ;  /* 0x00000003000085a7 */ /* 0x000ea400080010ff */
[----:B--2---:R-:W-:Y:S05]  /*88c0*/  @!P0 BRA `(.L_x_121) ;  /* 0xfffffffc00f08947 */ /* 0x004fea000383ffff */
[----:B------:R-:W-:Y:S05]  /*88d0*/  BRA `(.L_x_122) ;  /* 0xffffff9800ec7947 */ /* 0x000fea000383ffff */
.L_x_39:
[----:B----4-:R-:W-:-:S07]  /*88e0*/  MOV R0, UR5 ;  /* 0x0000000500007c02 */ /* 0x010fce0008000f00 */
.L_x_123:
[----:B-1----:R1:W2:Y:S02]  /*88f0*/  SYNCS.PHASECHK.TRANS64.TRYWAIT P0, [R0+URZ], R3 ;  /* 0x00000003000075a7 */ /* 0x0022a400080011ff */
[----:B--2---:R-:W-:Y:S05]  /*8900*/  @!P0 NANOSLEEP.SYNCS 0x989680 ;  /* 0x009896800000895d */ /* 0x004fea0003900000 */
[----:B------:R-:W2:Y:S02]  /*8910*/  @!P0 SYNCS.PHASECHK.TRANS64 P0, [R0+URZ], R3 ;  /* 0x00000003000085a7 */ /* 0x000ea400080010ff */
[----:B--2---:R-:W-:Y:S05]  /*8920*/  @!P0 BRA `(.L_x_123) ;  /* 0xfffffffc00f08947 */ /* 0x004fea000383ffff */
[----:B------:R-:W-:Y:S05]  /*8930*/  BRA `(.L_x_124) ;  /* 0xffffff9800f87947 */ /* 0x000fea000383ffff */
.L_x_40:
[----:B----4-:R-:W-:-:S07]  /*8940*/  MOV R0, UR5 ;  /* 0x0000000500007c02 */ /* 0x010fce0008000f00 */
.L_x_125:
[----:B-1----:R1:W2:Y:S02]  /*8950*/  SYNCS.PHASECHK.TRANS64.TRYWAIT P0, [R0+URZ], R3 ;  /* 0x00000003000075a7 */ /* 0x0022a400080011ff */
[----:B--2---:R-:W-:Y:S05]  /*8960*/  @!P0 NANOSLEEP.SYNCS 0x989680 ;  /* 0x009896800000895d */ /* 0x004fea0003900000 */
[----:B------:R-:W2:Y:S02]  /*8970*/  @!P0 SYNCS.PHASECHK.TRANS64 P0, [R0+URZ], R3 ;  /* 0x00000003000085a7 */ /* 0x000ea400080010ff */
[----:B--2---:R-:W-:Y:S05]  /*8980*/  @!P0 BRA `(.L_x_125) ;  /* 0xfffffffc00f08947 */ /* 0x004fea000383ffff */
[----:B------:R-:W-:Y:S05]  /*8990*/  BRA `(.L_x_126) ;  /* 0xffffff9c00047947 */ /* 0x000fea000383ffff */
.L_x_41:
[----:B----4-:R-:W-:-:S07]  /*89a0*/  MOV R0, UR5 ;  /* 0x0000000500007c02 */ /* 0x010fce0008000f00 */
.L_x_127:
[----:B-1----:R1:W2:Y:S02]  /*89b0*/  SYNCS.PHASECHK.TRANS64.TRYWAIT P0, [R0+URZ], R3 ;  /* 0x00000003000075a7 */ /* 0x0022a400080011ff */
[----:B--2---:R-:W-:Y:S05]  /*89c0*/  @!P0 NANOSLEEP.SYNCS 0x989680 ;  /* 0x009896800000895d */ /* 0x004fea0003900000 */
[----:B------:R-:W2:Y:S02]  /*89d0*/  @!P0 SYNCS.PHASECHK.TRANS64 P0, [R0+URZ], R3 ;  /* 0x00000003000085a7 */ /* 0x000ea400080010ff */
[----:B--2---:R-:W-:Y:S05]  /*89e0*/  @!P0 BRA `(.L_x_127) ;  /* 0xfffffffc00f08947 */ /* 0x004fea000383ffff */
[----:B------:R-:W-:Y:S05]  /*89f0*/  BRA `(.L_x_128) ;  /* 0xffffff9c00107947 */ /* 0x000fea000383ffff */
.L_x_42:
[----:B----4-:R-:W-:-:S07]  /*8a00*/  MOV R0, UR5 ;  /* 0x0000000500007c02 */ /* 0x010fce0008000f00 */
.L_x_129:
[----:B-1----:R1:W2:Y:S02]  /*8a10*/  SYNCS.PHASECHK.TRANS64.TRYWAIT P0, [R0+URZ], R3 ;  /* 0x00000003000075a7 */ /* 0x0022a400080011ff */
[----:B--2---:R-:W-:Y:S05]  /*8a20*/  @!P0 NANOSLEEP.SYNCS 0x989680 ;  /* 0x009896800000895d */ /* 0x004fea0003900000 */
[----:B------:R-:W2:Y:S02]  /*8a30*/  @!P0 SYNCS.PHASECHK.TRANS64 P0, [R0+URZ], R3 ;  /* 0x00000003000085a7 */ /* 0x000ea400080010ff */
[----:B--2---:R-:W-:Y:S05]  /*8a40*/  @!P0 BRA `(.L_x_129) ;  /* 0xfffffffc00f08947 */ /* 0x004fea000383ffff */
[----:B------:R-:W-:Y:S05]  /*8a50*/  BRA `(.L_x_130) ;  /* 0xffffff9c001c7947 */ /* 0x000fea000383ffff */
.L_x_43:
[----:B----4-:R-:W-:-:S07]  /*8a60*/  MOV R0, UR5 ;  /* 0x0000000500007c02 */ /* 0x010fce0008000f00 */
.L_x_131:
[----:B-1----:R1:W2:Y:S02]  /*8a70*/  SYNCS.PHASECHK.TRANS64.TRYWAIT P0, [R0+URZ], R3 ;  /* 0x00000003000075a7 */ /* 0x0022a400080011ff */
[----:B--2---:R-:W-:Y:S05]  /*8a80*/  @!P0 NANOSLEEP.SYNCS 0x989680 ;  /* 0x009896800000895d */ /* 0x004fea0003900000 */
[----:B------:R-:W2:Y:S02]  /*8a90*/  @!P0 SYNCS.PHASECHK.TRANS64 P0, [R0+URZ], R3 ;  /* 0x00000003000085a7 */ /* 0x000ea400080010ff */
[----:B--2---:R-:W-:Y:S05]  /*8aa0*/  @!P0 BRA `(.L_x_131) ;  /* 0xfffffffc00f08947 */ /* 0x004fea000383ffff */
[----:B------:R-:W-:Y:S05]  /*8ab0*/  BRA `(.L_x_132) ;  /* 0xffffff9c00287947 */ /* 0x000fea000383ffff */
.L_x_44:
[----:B----4-:R-:W-:-:S07]  /*8ac0*/  MOV R0, UR5 ;  /* 0x0000000500007c02 */ /* 0x010fce0008000f00 */
.L_x_133:
[----:B-1----:R1:W2:Y:S02]  /*8ad0*/  SYNCS.PHASECHK.TRANS64.TRYWAIT P0, [R0+URZ], R3 ;  /* 0x00000003000075a7 */ /* 0x0022a400080011ff */
[----:B--2---:R-:W-:Y:S05]  /*8ae0*/  @!P0 NANOSLEEP.SYNCS 0x989680 ;  /* 0x009896800000895d */ /* 0x004fea0003900000 */
[----:B------:R-:W2:Y:S02]  /*8af0*/  @!P0 SYNCS.PHASECHK.TRANS64 P0, [R0+URZ], R3 ;  /* 0x00000003000085a7 */ /* 0x000ea400080010ff */
[----:B--2---:R-:W-:Y:S05]  /*8b00*/  @!P0 BRA `(.L_x_133) ;  /* 0xfffffffc00f08947 */ /* 0x004fea000383ffff */
[----:B------:R-:W-:Y:S05]  /*8b10*/  BRA `(.L_x_134) ;  /* 0xffffff9c00347947 */ /* 0x000fea000383ffff */
.L_x_45:
[----:B----4-:R-:W-:-:S07]  /*8b20*/  MOV R0, UR5 ;  /* 0x0000000500007c02 */ /* 0x010fce0008000f00 */
.L_x_135:
[----:B-1----:R1:W2:Y:S02]  /*8b30*/  SYNCS.PHASECHK.TRANS64.TRYWAIT P0, [R0+URZ], R3 ;  /* 0x00000003000075a7 */ /* 0x0022a400080011ff */
[----:B--2---:R-:W-:Y:S05]  /*8b40*/  @!P0 NANOSLEEP.SYNCS 0x989680 ;  /* 0x009896800000895d */ /* 0x004fea0003900000 */
[----:B------:R-:W2:Y:S02]  /*8b50*/  @!P0 SYNCS.PHASECHK.TRANS64 P0, [R0+URZ], R3 ;  /* 0x00000003000085a7 */ /* 0x000ea400080010ff */
[----:B--2---:R-:W-:Y:S05]  /*8b60*/  @!P0 BRA `(.L_x_135) ;  /* 0xfffffffc00f08947 */ /* 0x004fea000383ffff */
[----:B------:R-:W-:Y:S05]  /*8b70*/  BRA `(.L_x_136) ;  /* 0xffffff9c00407947 */ /* 0x000fea000383ffff */
.L_x_46:
[----:B----4-:R-:W-:-:S07]  /*8b80*/  MOV R0, UR5 ;  /* 0x0000000500007c02 */ /* 0x010fce0008000f00 */
.L_x_137:
[----:B-1----:R1:W2:Y:S02]  /*8b90*/  SYNCS.PHASECHK.TRANS64.TRYWAIT P0, [R0+URZ], R3 ;  /* 0x00000003000075a7 */ /* 0x0022a400080011ff */
[----:B--2---:R-:W-:Y:S05]  /*8ba0*/  @!P0 NANOSLEEP.SYNCS 0x989680 ;  /* 0x009896800000895d */ /* 0x004fea0003900000 */
[----:B------:R-:W2:Y:S02]  /*8bb0*/  @!P0 SYNCS.PHASECHK.TRANS64 P0, [R0+URZ], R3 ;  /* 0x00000003000085a7 */ /* 0x000ea400080010ff */
[----:B--2---:R-:W-:Y:S05]  /*8bc0*/  @!P0 BRA `(.L_x_137) ;  /* 0xfffffffc00f08947 */ /* 0x004fea000383ffff */
[----:B------:R-:W-:Y:S05]  /*8bd0*/  BRA `(.L_x_138) ;  /* 0xffffff9c004c7947 */ /* 0x000fea000383ffff */
.L_x_47:
[----:B----4-:R-:W-:-:S07]  /*8be0*/  MOV R0, UR5 ;  /* 0x0000000500007c02 */ /* 0x010fce0008000f00 */
.L_x_139:
[----:B-1----:R1:W2:Y:S02]  /*8bf0*/  SYNCS.PHASECHK.TRANS64.TRYWAIT P0, [R0+URZ], R3 ;  /* 0x00000003000075a7 */ /* 0x0022a400080011ff */
[----:B--2---:R-:W-:Y:S05]  /*8c00*/  @!P0 NANOSLEEP.SYNCS 0x989680 ;  /* 0x009896800000895d */ /* 0x004fea0003900000 */
[----:B------:R-:W2:Y:S02]  /*8c10*/  @!P0 SYNCS.PHASECHK.TRANS64 P0, [R0+URZ], R3 ;  /* 0x00000003000085a7 */ /* 0x000ea400080010ff */
[----:B--2---:R-:W-:Y:S05]  /*8c20*/  @!P0 BRA `(.L_x_139) ;  /* 0xfffffffc00f08947 */ /* 0x004fea000383ffff */
[----:B------:R-:W-:Y:S05]  /*8c30*/  BRA `(.L_x_140) ;  /* 0xffffff9c00587947 */ /* 0x000fea000383ffff */
.L_x_50:
[----:B-1----:R1:W2:Y:S02]  /*8c40*/  SYNCS.PHASECHK.TRANS64.TRYWAIT P0, [R0+URZ+0x150], R5 ;  /* 0x00015005000075a7 */ /* 0x0022a400080011ff */
[----:B--2---:R-:W-:Y:S05]  /*8c50*/  @!P0 NANOSLEEP.SYNCS 0x989680 ;  /* 0x009896800000895d */ /* 0x004fea0003900000 */
[----:B------:R-:W2:Y:S02]  /*8c60*/  @!P0 SYNCS.PHASECHK.TRANS64 P0, [R0+URZ+0x150], R5 ;  /* 0x00015005000085a7 */ /* 0x000ea400080010ff */
[----:B--2---:R-:W-:Y:S05]  /*8c70*/  @!P0 BRA `(.L_x_50) ;  /* 0xfffffffc00f08947 */ /* 0x004fea000383ffff */
[----:B------:R-:W-:Y:S05]  /*8c80*/  BRA `(.L_x_141) ;  /* 0xffffff9c00b47947 */ /* 0x000fea000383ffff */
.L_x_51:
[----:B------:R-:W-:-:S07]  /*8c90*/  MOV R0, UR5 ;  /* 0x0000000500007c02 */ /* 0x000fce0008000f00 */
.L_x_142:
[----:B-1----:R1:W2:Y:S02]  /*8ca0*/  SYNCS.PHASECHK.TRANS64.TRYWAIT P0, [R0+URZ+0x100], R5 ;  /* 0x00010005000075a7 */ /* 0x0022a400080011ff */
[----:B--2---:R-:W-:Y:S05]  /*8cb0*/  @!P0 NANOSLEEP.SYNCS 0x989680 ;  /* 0x009896800000895d */ /* 0x004fea0003900000 */
[----:B------:R-:W2:Y:S02]  /*8cc0*/  @!P0 SYNCS.PHASECHK.TRANS64 P0, [R0+URZ+0x100], R5 ;  /* 0x00010005000085a7 */ /* 0x000ea400080010ff */
[----:B--2---:R-:W-:Y:S05]  /*8cd0*/  @!P0 BRA `(.L_x_142) ;  /* 0xfffffffc00f08947 */ /* 0x004fea000383ffff */
[----:B------:R-:W-:Y:S05]  /*8ce0*/  BRA `(.L_x_143) ;  /* 0xffffff9c00c47947 */ /* 0x000fea000383ffff */
.L_x_52:
[----:B-1----:R1:W2:Y:S02]  /*8cf0*/  SYNCS.PHASECHK.TRANS64.TRYWAIT P1, [R0+URZ+0xf0], R5 ;  /* 0x0000f005000075a7 */ /* 0x0022a400080211ff */
[----:B--2---:R-:W-:Y:S05]  /*8d00*/  @!P1 NANOSLEEP.SYNCS 0x989680 ;  /* 0x009896800000995d */ /* 0x004fea0003900000 */
[----:B------:R-:W2:Y:S02]  /*8d10*/  @!P1 SYNCS.PHASECHK.TRANS64 P1, [R0+URZ+0xf0], R5 ;  /* 0x0000f005000095a7 */ /* 0x000ea400080210ff */
[----:B--2---:R-:W-:Y:S05]  /*8d20*/  @!P1 BRA `(.L_x_52) ;  /* 0xfffffffc00f09947 */ /* 0x004fea000383ffff */
[----:B------:R-:W-:Y:S05]  /*8d30*/  BRA `(.L_x_144) ;  /* 0xffffff9c00f47947 */ /* 0x000fea000383ffff */
.L_x_55:
[----:B------:R-:W-:-:S07]  /*8d40*/  MOV R0, UR5 ;  /* 0x0000000500007c02 */ /* 0x000fce0008000f00 */
.L_x_145:
[----:B-1----:R1:W2:Y:S02]  /*8d50*/  SYNCS.PHASECHK.TRANS64.TRYWAIT P0, [R0+URZ+0x100], R3 ;  /* 0x00010003000075a7 */ /* 0x0022a400080011ff */
[----:B--2---:R-:W-:Y:S05]  /*8d60*/  @!P0 NANOSLEEP.SYNCS 0x989680 ;  /* 0x009896800000895d */ /* 0x004fea0003900000 */
[----:B------:R-:W2:Y:S02]  /*8d70*/  @!P0 SYNCS.PHASECHK.TRANS64 P0, [R0+URZ+0x100], R3 ;  /* 0x00010003000085a7 */ /* 0x000ea400080010ff */
[----:B--2---:R-:W-:Y:S05]  /*8d80*/  @!P0 BRA `(.L_x_145) ;  /* 0xfffffffc00f08947 */ /* 0x004fea000383ffff */
[----:B------:R-:W-:Y:S05]  /*8d90*/  BRA `(.L_x_54) ;  /* 0xffffffa000487947 */ /* 0x000fea000383ffff */
.L_x_62:
[----:B-1----:R1:W2:Y:S02]  /*8da0*/  SYNCS.PHASECHK.TRANS64.TRYWAIT P1, [R0+URZ+0xf0], R5 ;  /* 0x0000f005000075a7 */ /* 0x0022a400080211ff */
[----:B--2---:R-:W-:Y:S05]  /*8db0*/  @!P1 NANOSLEEP.SYNCS 0x989680 ;  /* 0x009896800000995d */ /* 0x004fea0003900000 */
[----:B------:R-:W2:Y:S02]  /*8dc0*/  @!P1 SYNCS.PHASECHK.TRANS64 P1, [R0+URZ+0xf0], R5 ;  /* 0x0000f005000095a7 */ /* 0x000ea400080210ff */
[----:B--2---:R-:W-:Y:S05]  /*8dd0*/  @!P1 BRA `(.L_x_62) ;  /* 0xfffffffc00f09947 */ /* 0x004fea000383ffff */
[----:B------:R-:W-:Y:S05]  /*8de0*/  BRA `(.L_x_146) ;  /* 0xffffffa400a87947 */ /* 0x000fea000383ffff */
.L_x_63:
[----:B------:R-:W-:-:S07]  /*8df0*/  MOV R3, UR8 ;  /* 0x0000000800037c02 */ /* 0x000fce0008000f00 */
.L_x_147:
[----:B-1----:R1:W2:Y:S02]  /*8e00*/  SYNCS.PHASECHK.TRANS64.TRYWAIT P0, [R3+URZ+0x130], R0 ;  /* 0x00013000030075a7 */ /* 0x0022a400080011ff */
[----:B--2---:R-:W-:Y:S05]  /*8e10*/  @!P0 NANOSLEEP.SYNCS 0x989680 ;  /* 0x009896800000895d */ /* 0x004fea0003900000 */
[----:B------:R-:W2:Y:S02]  /*8e20*/  @!P0 SYNCS.PHASECHK.TRANS64 P0, [R3+URZ+0x130], R0 ;  /* 0x00013000030085a7 */ /* 0x000ea400080010ff */
[----:B--2---:R-:W-:Y:S05]  /*8e30*/  @!P0 BRA `(.L_x_147) ;  /* 0xfffffffc00f08947 */ /* 0x004fea000383ffff */
[----:B------:R-:W-:Y:S05]  /*8e40*/  BRA `(.L_x_148) ;  /* 0xffffffa400e07947 */ /* 0x000fea000383ffff */
.L_x_66:
[----:B------:R-:W-:Y:S07]  /*8e50*/  MOV R0, UR7 ;  /* 0x0000000700007c02 */ /* 0x000fee0008000f00 */
.L_x_149:
[----:B-1----:R1:W2:Y:S02]  /*8e60*/  SYNCS.PHASECHK.TRANS64.TRYWAIT P0, [R0+URZ], R3 ;  /* 0x00000003000075a7 */ /* 0x0022a400080011ff */
[----:B--2---:R-:W-:Y:S05]  /*8e70*/  @!P0 NANOSLEEP.SYNCS 0x989680 ;  /* 0x009896800000895d */ /* 0x004fea0003900000 */
[----:B------:R-:W2:Y:S02]  /*8e80*/  @!P0 SYNCS.PHASECHK.TRANS64 P0, [R0+URZ], R3 ;  /* 0x00000003000085a7 */ /* 0x000ea400080010ff */
[----:B--2---:R-:W-:Y:S05]  /*8e90*/  @!P0 BRA `(.L_x_149) ;  /* 0xfffffffc00f08947 */ /* 0x004fea000383ffff */
[----:B------:R-:W-:Y:S05]  /*8ea0*/  BRA `(.L_x_65) ;  /* 0xffffffa400fc7947 */ /* 0x000fea000383ffff */
.L_x_69:
[----:B------:R-:W-:-:S07]  /*8eb0*/  MOV R0, UR5 ;  /* 0x0000000500007c02 */ /* 0x000fce0008000f00 */
.L_x_150:
[----:B--2---:R2:W3:Y:S02]  /*8ec0*/  SYNCS.PHASECHK.TRANS64.TRYWAIT P0, [R0+URZ], R3 ;  /* 0x00000003000075a7 */ /* 0x0044e400080011ff */
[----:B---3--:R-:W-:Y:S05]  /*8ed0*/  @!P0 NANOSLEEP.SYNCS 0x989680 ;  /* 0x009896800000895d */ /* 0x008fea0003900000 */
[----:B------:R-:W3:Y:S02]  /*8ee0*/  @!P0 SYNCS.PHASECHK.TRANS64 P0, [R0+URZ], R3 ;  /* 0x00000003000085a7 */ /* 0x000ee400080010ff */
[----:B---3--:R-:W-:Y:S05]  /*8ef0*/  @!P0 BRA `(.L_x_150) ;  /* 0xfffffffc00f08947 */ /* 0x008fea000383ffff */
[----:B------:R-:W-:Y:S05]  /*8f00*/  BRA `(.L_x_151) ;  /* 0xffffffa800b07947 */ /* 0x000fea000383ffff */
.L_x_70:
[----:B------:R-:W-:-:S07]  /*8f10*/  MOV R0, UR5 ;  /* 0x0000000500007c02 */ /* 0x000fce0008000f00 */
.L_x_152:
[----:B-1----:R1:W2:Y:S02]  /*8f20*/  SYNCS.PHASECHK.TRANS64.TRYWAIT P0, [R0+URZ], R3 ;  /* 0x00000003000075a7 */ /* 0x0022a400080011ff */
[----:B--2---:R-:W-:Y:S05]  /*8f30*/  @!P0 NANOSLEEP.SYNCS 0x989680 ;  /* 0x009896800000895d */ /* 0x004fea0003900000 */
[----:B------:R-:W2:Y:S02]  /*8f40*/  @!P0 SYNCS.PHASECHK.TRANS64 P0, [R0+URZ], R3 ;  /* 0x00000003000085a7 */ /* 0x000ea400080010ff */
[----:B--2---:R-:W-:Y:S05]  /*8f50*/  @!P0 BRA `(.L_x_152) ;  /* 0xfffffffc00f08947 */ /* 0x004fea000383ffff */
[----:B------:R-:W-:Y:S05]  /*8f60*/  BRA `(.L_x_153) ;  /* 0xffffffa800bc7947 */ /* 0x000fea000383ffff */
.L_x_71:
[----:B------:R-:W-:-:S07]  /*8f70*/  MOV R0, UR5 ;  /* 0x0000000500007c02 */ /* 0x000fce0008000f00 */
.L_x_154:
[----:B-1----:R1:W2:Y:S02]  /*8f80*/  SYNCS.PHASECHK.TRANS64.TRYWAIT P0, [R0+URZ], R3 ;  /* 0x00000003000075a7 */ /* 0x0022a400080011ff */
[----:B--2---:R-:W-:Y:S05]  /*8f90*/  @!P0 NANOSLEEP.SYNCS 0x989680 ;  /* 0x009896800000895d */ /* 0x004fea0003900000 */
[----:B------:R-:W2:Y:S02]  /*8fa0*/  @!P0 SYNCS.PHASECHK.TRANS64 P0, [R0+URZ], R3 ;  /* 0x00000003000085a7 */ /* 0x000ea400080010ff */
[----:B--2---:R-:W-:Y:S05]  /*8fb0*/  @!P0 BRA `(.L_x_154) ;  /* 0xfffffffc00f08947 */ /* 0x004fea000383ffff */
[----:B------:R-:W-:Y:S05]  /*8fc0*/  BRA `(.L_x_155) ;  /* 0xffffffa800c87947 */ /* 0x000fea000383ffff */
.L_x_72:
[----:B------:R-:W-:-:S07]  /*8fd0*/  MOV R0, UR7 ;  /* 0x0000000700007c02 */ /* 0x000fce0008000f00 */
.L_x_156:
[----:B-1----:R1:W2:Y:S02]  /*8fe0*/  SYNCS.PHASECHK.TRANS64.TRYWAIT P0, [R0+URZ], R3 ;  /* 0x00000003000075a7 */ /* 0x0022a400080011ff */
[----:B--2---:R-:W-:Y:S05]  /*8ff0*/  @!P0 NANOSLEEP.SYNCS 0x989680 ;  /* 0x009896800000895d */ /* 0x004fea0003900000 */
[----:B------:R-:W2:Y:S02]  /*9000*/  @!P0 SYNCS.PHASECHK.TRANS64 P0, [R0+URZ], R3 ;  /* 0x00000003000085a7 */ /* 0x000ea400080010ff */
[----:B--2---:R-:W-:Y:S05]  /*9010*/  @!P0 BRA `(.L_x_156) ;  /* 0xfffffffc00f08947 */ /* 0x004fea000383ffff */
[----:B------:R-:W-:Y:S05]  /*9020*/  BRA `(.L_x_157) ;  /* 0xffffffa800d47947 */ /* 0x000fea000383ffff */
.L_x_77:
[----:B--2---:R2:W3:Y:S02]  /*9030*/  SYNCS.PHASECHK.TRANS64.TRYWAIT P0, [R0+URZ+0xf0], R3 ;  /* 0x0000f003000075a7 */ /* 0x0044e400080011ff */
[----:B---3--:R-:W-:Y:S05]  /*9040*/  @!P0 NANOSLEEP.SYNCS 0x989680 ;  /* 0x009896800000895d */ /* 0x008fea0003900000 */
[----:B------:R-:W3:Y:S02]  /*9050*/  @!P0 SYNCS.PHASECHK.TRANS64 P0, [R0+URZ+0xf0], R3 ;  /* 0x0000f003000085a7 */ /* 0x000ee400080010ff */
[----:B---3--:R-:W-:Y:S05]  /*9060*/  @!P0 BRA `(.L_x_77) ;  /* 0xfffffffc00f08947 */ /* 0x008fea000383ffff */
[----:B------:R-:W-:Y:S05]  /*9070*/  BRA `(.L_x_158) ;  /* 0xffffffac00d87947 */ /* 0x000fea000383ffff */
.L_x_80:
[----:B------:R-:W-:Y:S07]  /*9080*/  MOV R0, UR7 ;  /* 0x0000000700007c02 */ /* 0x000fee0008000f00 */
.L_x_159:
[----:B--2---:R2:W3:Y:S02]  /*9090*/  SYNCS.PHASECHK.TRANS64.TRYWAIT P0, [R0+URZ+0xe8], R3 ;  /* 0x0000e803000075a7 */ /* 0x0044e400080011ff */
[----:B---3--:R-:W-:Y:S05]  /*90a0*/  @!P0 NANOSLEEP.SYNCS 0x989680 ;  /* 0x009896800000895d */ /* 0x008fea0003900000 */
[----:B------:R-:W3:Y:S02]  /*90b0*/  @!P0 SYNCS.PHASECHK.TRANS64 P0, [R0+URZ+0xe8], R3 ;  /* 0x0000e803000085a7 */ /* 0x000ee400080010ff */
[----:B---3--:R-:W-:Y:S05]  /*90c0*/  @!P0 BRA `(.L_x_159) ;  /* 0xfffffffc00f08947 */ /* 0x008fea000383ffff */
[----:B------:R-:W-:Y:S05]  /*90d0*/  BRA `(.L_x_79) ;  /* 0xffffffb000b87947 */ /* 0x000fea000383ffff */
.L_x_83:
[----:B--2---:R-:W-:Y:S07]  /*90e0*/  MOV R3, UR7 ;  /* 0x0000000700037c02 */ /* 0x004fee0008000f00 */
.L_x_160:
[----:B-1----:R1:W2:Y:S02]  /*90f0*/  SYNCS.PHASECHK.TRANS64.TRYWAIT P0, [R3+URZ+0xd0], R12 ;  /* 0x0000d00c030075a7 */ /* 0x0022a400080011ff */
[----:B--2---:R-:W-:Y:S05]  /*9100*/  @!P0 NANOSLEEP.SYNCS 0x989680 ;  /* 0x009896800000895d */ /* 0x004fea0003900000 */
[----:B------:R-:W2:Y:S02]  /*9110*/  @!P0 SYNCS.PHASECHK.TRANS64 P0, [R3+URZ+0xd0], R12 ;  /* 0x0000d00c030085a7 */ /* 0x000ea400080010ff */
[----:B--2---:R-:W-:Y:S05]  /*9120*/  @!P0 BRA `(.L_x_160) ;  /* 0xfffffffc00f08947 */ /* 0x004fea000383ffff */
[----:B------:R-:W-:Y:S05]  /*9130*/  BRA `(.L_x_161) ;  /* 0xffffffb400307947 */ /* 0x000fea000383ffff */
.L_x_84:
[----:B------:R-:W-:Y:S07]  /*9140*/  MOV R3, UR7 ;  /* 0x0000000700037c02 */ /* 0x000fee0008000f00 */
.L_x_162:
[----:B-1----:R1:W2:Y:S02]  /*9150*/  SYNCS.PHASECHK.TRANS64.TRYWAIT P0, [R3+URZ+0xd8], R12 ;  /* 0x0000d80c030075a7 */ /* 0x0022a400080011ff */
[----:B--2---:R-:W-:Y:S05]  /*9160*/  @!P0 NANOSLEEP.SYNCS 0x989680 ;  /* 0x009896800000895d */ /* 0x004fea0003900000 */
[----:B------:R-:W2:Y:S02]  /*9170*/  @!P0 SYNCS.PHASECHK.TRANS64 P0, [R3+URZ+0xd8], R12 ;  /* 0x0000d80c030085a7 */ /* 0x000ea400080010ff */
[----:B--2---:R-:W-:Y:S05]  /*9180*/  @!P0 BRA `(.L_x_162) ;  /* 0xfffffffc00f08947 */ /* 0x004fea000383ffff */
[----:B------:R-:W-:Y:S05]  /*9190*/  BRA `(.L_x_163) ;  /* 0xffffffb400b07947 */ /* 0x000fea000383ffff */
.L_x_86:
[----:B------:R-:W-:-:S07]  /*91a0*/  MOV R0, UR7 ;  /* 0x0000000700007c02 */ /* 0x000fce0008000f00 */
.L_x_164:
[----:B-1----:R1:W3:Y:S02]  /*91b0*/  SYNCS.PHASECHK.TRANS64.TRYWAIT P0, [R0+URZ+0xd0], R3 ;  /* 0x0000d003000075a7 */ /* 0x0022e400080011ff */
[----:B---3--:R-:W-:Y:S05]  /*91c0*/  @!P0 NANOSLEEP.SYNCS 0x989680 ;  /* 0x009896800000895d */ /* 0x008fea0003900000 */
[----:B------:R-:W3:Y:S02]  /*91d0*/  @!P0 SYNCS.PHASECHK.TRANS64 P0, [R0+URZ+0xd0], R3 ;  /* 0x0000d003000085a7 */ /* 0x000ee400080010ff */
[----:B---3--:R-:W-:Y:S05]  /*91e0*/  @!P0 BRA `(.L_x_164) ;  /* 0xfffffffc00f08947 */ /* 0x008fea000383ffff */
[----:B------:R-:W-:Y:S05]  /*91f0*/  BRA `(.L_x_165) ;  /* 0xffffffb800207947 */ /* 0x000fea000383ffff */
.L_x_88:
[----:B--2---:R2:W4:Y:S02]  /*9200*/  SYNCS.PHASECHK.TRANS64.TRYWAIT P0, [R0+URZ+0xf0], R3 ;  /* 0x0000f003000075a7 */ /* 0x00452400080011ff */
[----:B----4-:R-:W-:Y:S05]  /*9210*/  @!P0 NANOSLEEP.SYNCS 0x989680 ;  /* 0x009896800000895d */ /* 0x010fea0003900000 */
[----:B------:R-:W4:Y:S02]  /*9220*/  @!P0 SYNCS.PHASECHK.TRANS64 P0, [R0+URZ+0xf0], R3 ;  /* 0x0000f003000085a7 */ /* 0x000f2400080010ff */
[----:B----4-:R-:W-:Y:S05]  /*9230*/  @!P0 BRA `(.L_x_88) ;  /* 0xfffffffc00f08947 */ /* 0x010fea000383ffff */
[----:B------:R-:W-:Y:S05]  /*9240*/  BRA `(.L_x_166) ;  /* 0xffffffb800e87947 */ /* 0x000fea000383ffff */
.L_x_99:
[----:B-1----:R1:W3:Y:S02]  /*9250*/  SYNCS.PHASECHK.TRANS64.TRYWAIT P1, [R3+URZ+0xc0], R0 ;  /* 0x0000c000030075a7 */ /* 0x0022e400080211ff */
[----:B---3--:R-:W-:Y:S05]  /*9260*/  @!P1 NANOSLEEP.SYNCS 0x989680 ;  /* 0x009896800000995d */ /* 0x008fea0003900000 */
[----:B------:R-:W3:Y:S02]  /*9270*/  @!P1 SYNCS.PHASECHK.TRANS64 P1, [R3+URZ+0xc0], R0 ;  /* 0x0000c000030095a7 */ /* 0x000ee400080210ff */
[----:B---3--:R-:W-:Y:S05]  /*9280*/  @!P1 BRA `(.L_x_99) ;  /* 0xfffffffc00f09947 */ /* 0x008fea000383ffff */
[----:B------:R-:W-:Y:S05]  /*9290*/  BRA `(.L_x_98) ;  /* 0xffffffc8000c7947 */ /* 0x000fea000383ffff */
.L_x_101:
[----:B-1----:R1:W4:Y:S02]  /*92a0*/  SYNCS.PHASECHK.TRANS64.TRYWAIT P0, [R207+URZ+0x110], R2 ;  /* 0x00011002cf0075a7 */ /* 0x00232400080011ff */
[----:B----4-:R-:W-:Y:S05]  /*92b0*/  @!P0 NANOSLEEP.SYNCS 0x989680 ;  /* 0x009896800000895d */ /* 0x010fea0003900000 */
[----:B------:R-:W4:Y:S02]  /*92c0*/  @!P0 SYNCS.PHASECHK.TRANS64 P0, [R207+URZ+0x110], R2 ;  /* 0x00011002cf0085a7 */ /* 0x000f2400080010ff */
[----:B----4-:R-:W-:Y:S05]  /*92d0*/  @!P0 BRA `(.L_x_101) ;  /* 0xfffffffc00f08947 */ /* 0x010fea000383ffff */
[----:B------:R-:W-:Y:S05]  /*92e0*/  BRA `(.L_x_100) ;  /* 0xffffffc800687947 */ /* 0x000fea000383ffff */
.L_x_110:
[----:B--2---:R2:W3:Y:S02]  /*92f0*/  SYNCS.PHASECHK.TRANS64.TRYWAIT P0, [R210+URZ+0xc0], R3 ;  /* 0x0000c003d20075a7 */ /* 0x0044e400080011ff */
[----:B---3--:R-:W-:Y:S05]  /*9300*/  @!P0 NANOSLEEP.SYNCS 0x989680 ;  /* 0x009896800000895d */ /* 0x008fea0003900000 */
[----:B------:R-:W3:Y:S02]  /*9310*/  @!P0 SYNCS.PHASECHK.TRANS64 P0, [R210+URZ+0xc0], R3 ;  /* 0x0000c003d20085a7 */ /* 0x000ee400080010ff */
[----:B---3--:R-:W-:Y:S05]  /*9320*/  @!P0 BRA `(.L_x_110) ;  /* 0xfffffffc00f08947 */ /* 0x008fea000383ffff */
[----:B------:R-:W-:Y:S05]  /*9330*/  BRA `(.L_x_109) ;  /* 0xffffffdc00747947 */ /* 0x000fea000383ffff */
        .weak           $__internal_0_$__cuda_sm10x_tcgen05_guardrail_trap_col_being_dealloced_not_returned_by_alloc
        .type           $__internal_0_$__cuda_sm10x_tcgen05_guardrail_trap_col_being_dealloced_not_returned_by_alloc,@function
        .size           $__internal_0_$__cuda_sm10x_tcgen05_guardrail_trap_col_being_dealloced_not_returned_by_alloc,($__internal_1_$__cuda_sm10x_tcgen05_guardrail_trap_phase_invalid_during_alloc - $__internal_0_$__cuda_sm10x_tcgen05_guardrail_trap_col_being_dealloced_not_returned_by_alloc)
$__internal_0_$__cuda_sm10x_tcgen05_guardrail_trap_col_being_dealloced_not_returned_by_alloc:
[----:B------:R-:W-:Y:S05]  /*9340*/  BPT.TRAP 0x1 ;  /* 0x000000040000795c */ /* 0x000fea0000300000 */
[----:B------:R-:W-:-:S04]  /*9350*/  HFMA2 R3, -RZ, RZ, 0, 0 ;  /* 0x00000000ff037431 */ /* 0x000fc800000001ff */
[----:B------:R-:W-:Y:S05]  /*9360*/  RET.REL.NODEC R2 `(_ZN7cutlass13device_kernelINS_4gemm6kernel13GemmUniversalIN4cute5tupleIJiiiiEEENS1_10collective13CollectiveMmaINS1_35MainloopSm100TmaUmmaWarpSpecializedILi12ELi2ELi4ENS5_IJNS4_1CILi1EEESB_SB_EEEEENS5_IJNSA_ILi128EEESE_NSA_ILi64EEEEEENS_12float_e5m2_tENS5_IJlSB_lEEESH_SI_NS4_8TiledMMAINS4_8MMA_AtomIJNS4_10MMA_TraitsINS4_19SM100_MMA_F8F6F4_SSEJSH_SH_fSE_SE_NS4_17integral_constantINS4_4UMMA5MajorELSP_0EEESQ_NSN_INSO_7ScaleInELSR_0EEESS_EEEEEENS4_6LayoutISC_NS5_IJNSA_ILi0EEESW_SW_EEEEENS5_IJNS4_10UnderscoreESZ_SZ_EEEEENS4_13SM90_TMA_LOADENS4_14ComposedLayoutINS4_7SwizzleILi2ELi4ELi3EEENS4_18smem_ptr_flag_bitsILi8EEENSV_INS5_IJNSA_ILi8EEESF_EEENS5_IJSF_SB_EEEEEEEvNS4_8identityES12_S1C_vS1D_EENS_8epilogue10collective18CollectiveEpilogueINS1F_23Sm100TmaWarpSpecializedILi2ELi2ELi64ELb0ELb0EEEJSG_NS5_IJNSV_ISE_SB_EENSV_ISF_SB_EEEEESH_SI_SH_SI_NS1F_6fusion15FusionCallbacksIS1J_NS1N_17LinearCombinationISH_fSH_fLNS_15FloatRoundStyleE2EEESG_S1M_JEEENS4_5SM1004TMEM4LOAD26SM100_TMEM_LOAD_32dp32b64xES12_S1C_NS4_39AutoVectorizingCopyWithAssumedAlignmentILi128EEENS4_14SM90_TMA_STOREES1C_S1Y_S1Y_EEEvvEEEEvNT_6ParamsE) ;  /* 0xffffff6c02247950 */ /* 0x000fea0003c3ffff */
        .weak           $__internal_1_$__cuda_sm10x_tcgen05_guardrail_trap_phase_invalid_during_alloc
        .type           $__internal_1_$__cuda_sm10x_tcgen05_guardrail_trap_phase_invalid_during_alloc,@function
        .size           $__internal_1_$__cuda_sm10x_tcgen05_guardrail_trap_phase_invalid_during_alloc,($__internal_2_$__cuda_sm10x_tcgen05_guardrail_trap_unallocated_columns_being_dealloced - $__internal_1_$__cuda_sm10x_tcgen05_guardrail_trap_phase_invalid_during_alloc)
$__internal_1_$__cuda_sm10x_tcgen05_guardrail_trap_phase_invalid_during_alloc:
[----:B------:R-:W-:Y:S05]  /*9370*/  BPT.TRAP 0x1 ;  /* 0x000000040000795c */ /* 0x000fea0000300000 */
[----:B------:R-:W-:-:S04]  /*9380*/  MOV R3, 0x0 ;  /* 0x0000000000037802 */ /* 0x000fc80000000f00 */
[----:B------:R-:W-:Y:S05]  /*9390*/  RET.REL.NODEC R2 `(_ZN7cutlass13device_kernelINS_4gemm6kernel13GemmUniversalIN4cute5tupleIJiiiiEEENS1_10collective13CollectiveMmaINS1_35MainloopSm100TmaUmmaWarpSpecializedILi12ELi2ELi4ENS5_IJNS4_1CILi1EEESB_SB_EEEEENS5_IJNSA_ILi128EEESE_NSA_ILi64EEEEEENS_12float_e5m2_tENS5_IJlSB_lEEESH_SI_NS4_8TiledMMAINS4_8MMA_AtomIJNS4_10MMA_TraitsINS4_19SM100_MMA_F8F6F4_SSEJSH_SH_fSE_SE_NS4_17integral_constantINS4_4UMMA5MajorELSP_0EEESQ_NSN_INSO_7ScaleInELSR_0EEESS_EEEEEENS4_6LayoutISC_NS5_IJNSA_ILi0EEESW_SW_EEEEENS5_IJNS4_10UnderscoreESZ_SZ_EEEEENS4_13SM90_TMA_LOADENS4_14ComposedLayoutINS4_7SwizzleILi2ELi4ELi3EEENS4_18smem_ptr_flag_bitsILi8EEENSV_INS5_IJNSA_ILi8EEESF_EEENS5_IJSF_SB_EEEEEEEvNS4_8identityES12_S1C_vS1D_EENS_8epilogue10collective18CollectiveEpilogueINS1F_23Sm100TmaWarpSpecializedILi2ELi2ELi64ELb0ELb0EEEJSG_NS5_IJNSV_ISE_SB_EENSV_ISF_SB_EEEEESH_SI_SH_SI_NS1F_6fusion15FusionCallbacksIS1J_NS1N_17LinearCombinationISH_fSH_fLNS_15FloatRoundStyleE2EEESG_S1M_JEEENS4_5SM1004TMEM4LOAD26SM100_TMEM_LOAD_32dp32b64xES12_S1C_NS4_39AutoVectorizingCopyWithAssumedAlignmentILi128EEENS4_14SM90_TMA_STOREES1C_S1Y_S1Y_EEEvvEEEEvNT_6ParamsE) ;  /* 0xffffff6c02187950 */ /* 0x000fea0003c3ffff */
        .weak           $__internal_2_$__cuda_sm10x_tcgen05_guardrail_trap_unallocated_columns_being_dealloced
        .type           $__internal_2_$__cuda_sm10x_tcgen05_guardrail_trap_unallocated_columns_being_dealloced,@function
        .size           $__internal_2_$__cuda_sm10x_tcgen05_guardrail_trap_unallocated_columns_being_dealloced,(.L_x_168 - $__internal_2_$__cuda_sm10x_tcgen05_guardrail_trap_unallocated_columns_being_dealloced)
$__internal_2_$__cuda_sm10x_tcgen05_guardrail_trap_unallocated_columns_being_dealloced:
[----:B------:R-:W-:Y:S05]  /*93a0*/  BPT.TRAP 0x1 ;  /* 0x000000040000795c */ /* 0x000fea0000300000 */
[----:B------:R-:W-:-:S04]  /*93b0*/  HFMA2 R3, -RZ, RZ, 0, 0 ;  /* 0x00000000ff037431 */ /* 0x000fc800000001ff */
[----:B------:R-:W-:Y:S05]  /*93c0*/  RET.REL.NODEC R2 `(_ZN7cutlass13device_kernelINS_4gemm6kernel13GemmUniversalIN4cute5tupleIJiiiiEEENS1_10collective13CollectiveMmaINS1_35MainloopSm100TmaUmmaWarpSpecializedILi12ELi2ELi4ENS5_IJNS4_1CILi1EEESB_SB_EEEEENS5_IJNSA_ILi128EEESE_NSA_ILi64EEEEEENS_12float_e5m2_tENS5_IJlSB_lEEESH_SI_NS4_8TiledMMAINS4_8MMA_AtomIJNS4_10MMA_TraitsINS4_19SM100_MMA_F8F6F4_SSEJSH_SH_fSE_SE_NS4_17integral_constantINS4_4UMMA5MajorELSP_0EEESQ_NSN_INSO_7ScaleInELSR_0EEESS_EEEEEENS4_6LayoutISC_NS5_IJNSA_ILi0EEESW_SW_EEEEENS5_IJNS4_10UnderscoreESZ_SZ_EEEEENS4_13SM90_TMA_LOADENS4_14ComposedLayoutINS4_7SwizzleILi2ELi4ELi3EEENS4_18smem_ptr_flag_bitsILi8EEENSV_INS5_IJNSA_ILi8EEESF_EEENS5_IJSF_SB_EEEEEEEvNS4_8identityES12_S1C_vS1D_EENS_8epilogue10collective18CollectiveEpilogueINS1F_23Sm100TmaWarpSpecializedILi2ELi2ELi64ELb0ELb0EEEJSG_NS5_IJNSV_ISE_SB_EENSV_ISF_SB_EEEEESH_SI_SH_SI_NS1F_6fusion15FusionCallbacksIS1J_NS1N_17LinearCombinationISH_fSH_fLNS_15FloatRoundStyleE2EEESG_S1M_JEEENS4_5SM1004TMEM4LOAD26SM100_TMEM_LOAD_32dp32b64xES12_S1C_NS4_39AutoVectorizingCopyWithAssumedAlignmentILi128EEENS4_14SM90_TMA_STOREES1C_S1Y_S1Y_EEEvvEEEEvNT_6ParamsE) ;  /* 0xffffff6c020c7950 */ /* 0x000fea0003c3ffff */
.L_x_167:
[----:B------:R-:W-:-:S00]  /*93d0*/  BRA `(.L_x_167) ;  /* 0xfffffffc00fc7947 */ /* 0x000fc0000383ffff */
[----:B------:R-:W-:-:S00]  /*93e0*/  NOP ;  /* 0x0000000000007918 */ /* 0x000fc00000000000 */
        /* <DEDUP_REMOVED lines=9> */
.L_x_168:


//--------------------- .nv.global.init           --------------------------
	.section	.nv.global.init,"aw",@progbits
.nv.global.init:
	.type		$str$27,@object
	.size		$str$27,($str$28 - $str$27)
$str$27:
        /*0000*/ 	.byte	0x28, 0x61, 0x64, 0x64, 0x72, 0x65, 0x73, 0x73, 0x20, 0x26, 0x20, 0x6d, 0x61, 0x73, 0x6b, 0x29
        /*0010*/ 	.byte	0x20, 0x3d, 0x3d, 0x20, 0x30, 0x00
	.type		$str$28,@object
	.size		$str$28,($str$26 - $str$28)
$str$28:
        /*0016*/ 	.byte	0x2f, 0x74, 0x6d, 0x70, 0x2f, 0x63, 0x75, 0x74, 0x6c, 0x61, 0x73, 0x73, 0x5f, 0x73, 0x77, 0x65
        /*0026*/ 	.byte	0x65, 0x70, 0x5f, 0x73, 0x72, 0x63, 0x2f, 0x69, 0x6e, 0x63, 0x6c, 0x75, 0x64, 0x65, 0x2f, 0x63
        /*0036*/ 	.byte	0x75, 0x74, 0x65, 0x2f, 0x70, 0x6f, 0x69, 0x6e, 0x74, 0x65, 0x72, 0x5f, 0x66, 0x6c, 0x61, 0x67
        /*0046*/ 	.byte	0x67, 0x65, 0x64, 0x2e, 0x68, 0x70, 0x70, 0x00
	.type		$str$26,@object
	.size		$str$26,($str$25 - $str$26)
$str$26:
        /*004e*/ 	.byte	0x2f, 0x74, 0x6d, 0x70, 0x2f, 0x63, 0x75, 0x74, 0x6c, 0x61, 0x73, 0x73, 0x5f, 0x73, 0x77, 0x65
        /*005e*/ 	.byte	0x65, 0x70, 0x5f, 0x73, 0x72, 0x63, 0x2f, 0x69, 0x6e, 0x63, 0x6c, 0x75, 0x64, 0x65, 0x2f, 0x63
        /*006e*/ 	.byte	0x75, 0x74, 0x65, 0x2f, 0x61, 0x74, 0x6f, 0x6d, 0x2f, 0x63, 0x6f, 0x70, 0x79, 0x5f, 0x74, 0x72
        /*007e*/ 	.byte	0x61, 0x69, 0x74, 0x73, 0x5f, 0x73, 0x6d, 0x31, 0x30, 0x30, 0x2e, 0x68, 0x70, 0x70, 0x00
	.type		$str$25,@object
	.size		$str$25,(__unnamed_1 - $str$25)
$str$25:
        /*008d*/ 	.byte	0x28, 0x28, 0x75, 0x69, 0x6e, 0x74, 0x33, 0x32, 0x5f, 0x74, 0x28, 0x74, 0x68, 0x72, 0x65, 0x61
        /*009d*/ 	.byte	0x64, 0x49, 0x64, 0x78, 0x2e, 0x78, 0x29, 0x20, 0x2f, 0x20, 0x33, 0x32, 0x29, 0x20, 0x25, 0x20
        /*00ad*/ 	.byte	0x34, 0x29, 0x20, 0x3d, 0x3d, 0x20, 0x28, 0x28, 0x28, 0x74, 0x6d, 0x65, 0x6d, 0x5f, 0x61, 0x64
        /*00bd*/ 	.byte	0x64, 0x72, 0x20, 0x3e, 0x3e, 0x20, 0x31, 0x36, 0x29, 0x20, 0x2f, 0x20, 0x33, 0x32, 0x29, 0x20
        /*00cd*/ 	.byte	0x25, 0x20, 0x34, 0x29, 0x00
	.type		__unnamed_1,@object
	.size		__unnamed_1,(__unnamed_2 - __unnamed_1)
__unnamed_1:
        /*00d2*/ 	.byte	0x61, 0x75, 0x74, 0x6f, 0x20, 0x63, 0x75, 0x74, 0x65, 0x3a, 0x3a, 0x61, 0x73, 0x5f, 0x70, 0x6f
        /* <DEDUP_REMOVED lines=24> */
        /*0262*/ 	.byte	0x43, 0x3c, 0x38, 0x31, 0x39, 0x32, 0x3e, 0x3e, 0x3e, 0x3e, 0x5d, 0x00
	.type		__unnamed_2,@object
	.size		__unnamed_2,(.L_2 - __unnamed_2)
__unnamed_2:
        /* <DEDUP_REMOVED lines=42> */
        /*050e*/ 	.byte	0x3e, 0x3e, 0x3e, 0x3e, 0x5d, 0x00
.L_2:


//--------------------- .nv.shared._ZN7cutlass13device_kernelINS_4gemm6kernel13GemmUniversalIN4cute5tupleIJiiiiEEENS1_10collective13CollectiveMmaINS1_35MainloopSm100TmaUmmaWarpSpecializedILi12ELi2ELi4ENS5_IJNS4_1CILi1EEESB_SB_EEEEENS5_IJNSA_ILi128EEESE_NSA_ILi64EEEEEENS_12float_e5m2_tENS5_IJlSB_lEEESH_SI_NS4_8TiledMMAINS4_8MMA_AtomIJNS4_10MMA_TraitsINS4_19SM100_MMA_F8F6F4_SSEJSH_SH_fSE_SE_NS4_17integral_constantINS4_4UMMA5MajorELSP_0EEESQ_NSN_INSO_7ScaleInELSR_0EEESS_EEEEEENS4_6LayoutISC_NS5_IJNSA_ILi0EEESW_SW_EEEEENS5_IJNS4_10UnderscoreESZ_SZ_EEEEENS4_13SM90_TMA_LOADENS4_14ComposedLayoutINS4_7SwizzleILi2ELi4ELi3EEENS4_18smem_ptr_flag_bitsILi8EEENSV_INS5_IJNSA_ILi8EEESF_EEENS5_IJSF_SB_EEEEEEEvNS4_8identityES12_S1C_vS1D_EENS_8epilogue10collective18CollectiveEpilogueINS1F_23Sm100TmaWarpSpecializedILi2ELi2ELi64ELb0ELb0EEEJSG_NS5_IJNSV_ISE_SB_EENSV_ISF_SB_EEEEESH_SI_SH_SI_NS1F_6fusion15FusionCallbacksIS1J_NS1N_17LinearCombinationISH_fSH_fLNS_15FloatRoundStyleE2EEESG_S1M_JEEENS4_5SM1004TMEM4LOAD26SM100_TMEM_LOAD_32dp32b64xES12_S1C_NS4_39AutoVectorizingCopyWithAssumedAlignmentILi128EEENS4_14SM90_TMA_STOREES1C_S1Y_S1Y_EEEvvEEEEvNT_6ParamsE --------------------------
	.section	.nv.shared._ZN7cutlass13device_kernelINS_4gemm6kernel13GemmUniversalIN4cute5tupleIJiiiiEEENS1_10collective13CollectiveMmaINS1_35MainloopSm100TmaUmmaWarpSpecializedILi12ELi2ELi4ENS5_IJNS4_1CILi1EEESB_SB_EEEEENS5_IJNSA_ILi128EEESE_NSA_ILi64EEEEEENS_12float_e5m2_tENS5_IJlSB_lEEESH_SI_NS4_8TiledMMAINS4_8MMA_AtomIJNS4_10MMA_TraitsINS4_19SM100_MMA_F8F6F4_SSEJSH_SH_fSE_SE_NS4_17integral_constantINS4_4UMMA5MajorELSP_0EEESQ_NSN_INSO_7ScaleInELSR_0EEESS_EEEEEENS4_6LayoutISC_NS5_IJNSA_ILi0EEESW_SW_EEEEENS5_IJNS4_10UnderscoreESZ_SZ_EEEEENS4_13SM90_TMA_LOADENS4_14ComposedLayoutINS4_7SwizzleILi2ELi4ELi3EEENS4_18smem_ptr_flag_bitsILi8EEENSV_INS5_IJNSA_ILi8EEESF_EEENS5_IJSF_SB_EEEEEEEvNS4_8identityES12_S1C_vS1D_EENS_8epilogue10collective18CollectiveEpilogueINS1F_23Sm100TmaWarpSpecializedILi2ELi2ELi64ELb0ELb0EEEJSG_NS5_IJNSV_ISE_SB_EENSV_ISF_SB_EEEEESH_SI_SH_SI_NS1F_6fusion15FusionCallbacksIS1J_NS1N_17LinearCombinationISH_fSH_fLNS_15FloatRoundStyleE2EEESG_S1M_JEEENS4_5SM1004TMEM4LOAD26SM100_TMEM_LOAD_32dp32b64xES12_S1C_NS4_39AutoVectorizingCopyWithAssumedAlignmentILi128EEENS4_14SM90_TMA_STOREES1C_S1Y_S1Y_EEEvvEEEEvNT_6ParamsE,"aw",@nobits
	.sectionflags	@""
	.align	16
	.zero		1024


//--------------------- .nv.shared.reserved.0     --------------------------
	.section	.nv.shared.reserved.0,"aw",@nobits
	.weak		__nv_reservedSMEM_offset_0_alias
	.size		__nv_reservedSMEM_offset_0_alias, 0, 64
	.other		__nv_reservedSMEM_offset_0_alias,@"STO_CUDA_RESERVED_SHARED STV_DEFAULT"
__nv_reservedSMEM_offset_0_alias:
	.zero		0
.nv.shared.reserved.0:
	.zero		64
	.weak		__nv_reservedSMEM_tcgen05_partition
	.type		__nv_reservedSMEM_tcgen05_partition,@object
	.size		__nv_reservedSMEM_tcgen05_partition,(.L_0 - __nv_reservedSMEM_tcgen05_partition)
__nv_reservedSMEM_tcgen05_partition:
	.zero		32
.L_0:


//--------------------- .nv.global                --------------------------
	.section	.nv.global,"aw",@nobits
.nv.global:
	.type		_ZN40_INTERNAL_9552ee07_4_k_cu_88af2783_363464cute1_E,@object
	.size		_ZN40_INTERNAL_9552ee07_4_k_cu_88af2783_363464cute1_E,(_ZN40_INTERNAL_9552ee07_4_k_cu_88af2783_363464cuda3std3__45__cpo6cbeginE - _ZN40_INTERNAL_9552ee07_4_k_cu_88af2783_363464cute1_E)
_ZN40_INTERNAL_9552ee07_4_k_cu_88af2783_363464cute1_E:
	.zero		1
	.type		_ZN40_INTERNAL_9552ee07_4_k_cu_88af2783_363464cuda3std3__45__cpo6cbeginE,@object
	.size		_ZN40_INTERNAL_9552ee07_4_k_cu_88af2783_363464cuda3std3__45__cpo6cbeginE,(_ZN40_INTERNAL_9552ee07_4_k_cu_88af2783_363464cuda3std3__48in_placeE - _ZN40_INTERNAL_9552ee07_4_k_cu_88af2783_363464cuda3std3__45__cpo6cbeginE)
_ZN40_INTERNAL_9552ee07_4_k_cu_88af2783_363464cuda3std3__45__cpo6cbeginE:
	.zero		1
	.type		_ZN40_INTERNAL_9552ee07_4_k_cu_88af2783_363464cuda3std3__48in_placeE,@object
	.size		_ZN40_INTERNAL_9552ee07_4_k_cu_88af2783_363464cuda3std3__48in_placeE,(_ZN40_INTERNAL_9552ee07_4_k_cu_88af2783_363464cuda3std6ranges3__45__cpo9iter_moveE - _ZN40_INTERNAL_9552ee07_4_k_cu_88af2783_363464cuda3std3__48in_placeE)
_ZN40_INTERNAL_9552ee07_4_k_cu_88af2783_363464cuda3std3__48in_placeE:
	.zero		1
	.type		_ZN40_INTERNAL_9552ee07_4_k_cu_88af2783_363464cuda3std6ranges3__45__cpo9iter_moveE,@object
	.size		_ZN40_INTERNAL_9552ee07_4_k_cu_88af2783_363464cuda3std6ranges3__45__cpo9iter_moveE,(_ZN40_INTERNAL_9552ee07_4_k_cu_88af2783_363464cuda3std3__45__cpo5beginE - _ZN40_INTERNAL_9552ee07_4_k_cu_88af2783_363464cuda3std6ranges3__45__cpo9iter_moveE)
_ZN40_INTERNAL_9552ee07_4_k_cu_88af2783_363464cuda3std6ranges3__45__cpo9iter_moveE:
	.zero		1
	.type		_ZN40_INTERNAL_9552ee07_4_k_cu_88af2783_363464cuda3std3__45__cpo5beginE,@object
	.size		_ZN40_INTERNAL_9552ee07_4_k_cu_88af2783_363464cuda3std3__45__cpo5beginE,(_ZN40_INTERNAL_9552ee07_4_k_cu_88af2783_363464cuda3std3__442_GLOBAL__N__9552ee07_4_k_cu_88af2783_363466ignoreE - _ZN40_INTERNAL_9552ee07_4_k_cu_88af2783_363464cuda3std3__45__cpo5beginE)
_ZN40_INTERNAL_9552ee07_4_k_cu_88af2783_363464cuda3std3__45__cpo5beginE:
	.zero		1
	.type		_ZN40_INTERNAL_9552ee07_4_k_cu_88af2783_363464cuda3std3__442_GLOBAL__N__9552ee07_4_k_cu_88af2783_363466ignoreE,@object
	.size		_ZN40_INTERNAL_9552ee07_4_k_cu_88af2783_363464cuda3std3__442_GLOBAL__N__9552ee07_4_k_cu_88af2783_363466ignoreE,(_ZN40_INTERNAL_9552ee07_4_k_cu_88af2783_363464cute7productE - _ZN40_INTERNAL_9552ee07_4_k_cu_88af2783_363464cuda3std3__442_GLOBAL__N__9552ee07_4_k_cu_88af2783_363466ignoreE)
_ZN40_INTERNAL_9552ee07_4_k_cu_88af2783_363464cuda3std3__442_GLOBAL__N__9552ee07_4_k_cu_88af2783_363466ignoreE:
	.zero		1
	.type		_ZN40_INTERNAL_9552ee07_4_k_cu_88af2783_363464cute7productE,@object
	.size		_ZN40_INTERNAL_9552ee07_4_k_cu_88af2783_363464cute7productE,(_ZN40_INTERNAL_9552ee07_4_k_cu_88af2783_363464cuda3std3__45__cpo3endE - _ZN40_INTERNAL_9552ee07_4_k_cu_88af2783_363464cute7productE)
_ZN40_INTERNAL_9552ee07_4_k_cu_88af2783_363464cute7productE:
	.zero		1
	.type		_ZN40_INTERNAL_9552ee07_4_k_cu_88af2783_363464cuda3std3__45__cpo3endE,@object
	.size		_ZN40_INTERNAL_9552ee07_4_k_cu_88af2783_363464cuda3std3__45__cpo3endE,(_ZN40_INTERNAL_9552ee07_4_k_cu_88af2783_363464cuda3std3__419piecewise_constructE - _ZN40_INTERNAL_9552ee07_4_k_cu_88af2783_363464cuda3std3__45__cpo3endE)
_ZN40_INTERNAL_9552ee07_4_k_cu_88af2783_363464cuda3std3__45__cpo3endE:
	.zero		1
	.type		_ZN40_INTERNAL_9552ee07_4_k_cu_88af2783_363464cuda3std3__419piecewise_constructE,@object
	.size		_ZN40_INTERNAL_9552ee07_4_k_cu_88af2783_363464cuda3std3__419piecewise_constructE,(_ZN40_INTERNAL_9552ee07_4_k_cu_88af2783_363464cuda3std3__45__cpo4cendE - _ZN40_INTERNAL_9552ee07_4_k_cu_88af2783_363464cuda3std3__419piecewise_constructE)
_ZN40_INTERNAL_9552ee07_4_k_cu_88af2783_363464cuda3std3__419piecewise_constructE:
	.zero		1
	.type		_ZN40_INTERNAL_9552ee07_4_k_cu_88af2783_363464cuda3std3__45__cpo4cendE,@object
	.size		_ZN40_INTERNAL_9552ee07_4_k_cu_88af2783_363464cuda3std3__45__cpo4cendE,(_ZN40_INTERNAL_9552ee07_4_k_cu_88af2783_363464cuda3std6ranges3__45__cpo4swapE - _ZN40_INTERNAL_9552ee07_4_k_cu_88af2783_363464cuda3std3__45__cpo4cendE)
_ZN40_INTERNAL_9552ee07_4_k_cu_88af2783_363464cuda3std3__45__cpo4cendE:
	.zero		1
	.type		_ZN40_INTERNAL_9552ee07_4_k_cu_88af2783_363464cuda3std6ranges3__45__cpo4swapE,@object
	.size		_ZN40_INTERNAL_9552ee07_4_k_cu_88af2783_363464cuda3std6ranges3__45__cpo4swapE,(.L_10 - _ZN40_INTERNAL_9552ee07_4_k_cu_88af2783_363464cuda3std6ranges3__45__cpo4swapE)
_ZN40_INTERNAL_9552ee07_4_k_cu_88af2783_363464cuda3std6ranges3__45__cpo4swapE:
	.zero		1
.L_10:


//--------------------- .nv.constant0._ZN7cutlass13device_kernelINS_4gemm6kernel13GemmUniversalIN4cute5tupleIJiiiiEEENS1_10collective13CollectiveMmaINS1_35MainloopSm100TmaUmmaWarpSpecializedILi12ELi2ELi4ENS5_IJNS4_1CILi1EEESB_SB_EEEEENS5_IJNSA_ILi128EEESE_NSA_ILi64EEEEEENS_12float_e5m2_tENS5_IJlSB_lEEESH_SI_NS4_8TiledMMAINS4_8MMA_AtomIJNS4_10MMA_TraitsINS4_19SM100_MMA_F8F6F4_SSEJSH_SH_fSE_SE_NS4_17integral_constantINS4_4UMMA5MajorELSP_0EEESQ_NSN_INSO_7ScaleInELSR_0EEESS_EEEEEENS4_6LayoutISC_NS5_IJNSA_ILi0EEESW_SW_EEEEENS5_IJNS4_10UnderscoreESZ_SZ_EEEEENS4_13SM90_TMA_LOADENS4_14ComposedLayoutINS4_7SwizzleILi2ELi4ELi3EEENS4_18smem_ptr_flag_bitsILi8EEENSV_INS5_IJNSA_ILi8EEESF_EEENS5_IJSF_SB_EEEEEEEvNS4_8identityES12_S1C_vS1D_EENS_8epilogue10collective18CollectiveEpilogueINS1F_23Sm100TmaWarpSpecializedILi2ELi2ELi64ELb0ELb0EEEJSG_NS5_IJNSV_ISE_SB_EENSV_ISF_SB_EEEEESH_SI_SH_SI_NS1F_6fusion15FusionCallbacksIS1J_NS1N_17LinearCombinationISH_fSH_fLNS_15FloatRoundStyleE2EEESG_S1M_JEEENS4_5SM1004TMEM4LOAD26SM100_TMEM_LOAD_32dp32b64xES12_S1C_NS4_39AutoVectorizingCopyWithAssumedAlignmentILi128EEENS4_14SM90_TMA_STOREES1C_S1Y_S1Y_EEEvvEEEEvNT_6ParamsE --------------------------
	.section	.nv.constant0._ZN7cutlass13device_kernelINS_4gemm6kernel13GemmUniversalIN4cute5tupleIJiiiiEEENS1_10collective13CollectiveMmaINS1_35MainloopSm100TmaUmmaWarpSpecializedILi12ELi2ELi4ENS5_IJNS4_1CILi1EEESB_SB_EEEEENS5_IJNSA_ILi128EEESE_NSA_ILi64EEEEEENS_12float_e5m2_tENS5_IJlSB_lEEESH_SI_NS4_8TiledMMAINS4_8MMA_AtomIJNS4_10MMA_TraitsINS4_19SM100_MMA_F8F6F4_SSEJSH_SH_fSE_SE_NS4_17integral_constantINS4_4UMMA5MajorELSP_0EEESQ_NSN_INSO_7ScaleInELSR_0EEESS_EEEEEENS4_6LayoutISC_NS5_IJNSA_ILi0EEESW_SW_EEEEENS5_IJNS4_10UnderscoreESZ_SZ_EEEEENS4_13SM90_TMA_LOADENS4_14ComposedLayoutINS4_7SwizzleILi2ELi4ELi3EEENS4_18smem_ptr_flag_bitsILi8EEENSV_INS5_IJNSA_ILi8EEESF_EEENS5_IJSF_SB_EEEEEEEvNS4_8identityES12_S1C_vS1D_EENS_8epilogue10collective18CollectiveEpilogueINS1F_23Sm100TmaWarpSpecializedILi2ELi2ELi64ELb0ELb0EEEJSG_NS5_IJNSV_ISE_SB_EENSV_ISF_SB_EEEEESH_SI_SH_SI_NS1F_6fusion15FusionCallbacksIS1J_NS1N_17LinearCombinationISH_fSH_fLNS_15FloatRoundStyleE2EEESG_S1M_JEEENS4_5SM1004TMEM4LOAD26SM100_TMEM_LOAD_32dp32b64xES12_S1C_NS4_39AutoVectorizingCopyWithAssumedAlignmentILi128EEENS4_14SM90_TMA_STOREES1C_S1Y_S1Y_EEEvvEEEEvNT_6ParamsE,"a",@progbits
	.sectionflags	@""
	.align	4
.nv.constant0._ZN7cutlass13device_kernelINS_4gemm6kernel13GemmUniversalIN4cute5tupleIJiiiiEEENS1_10collective13CollectiveMmaINS1_35MainloopSm100TmaUmmaWarpSpecializedILi12ELi2ELi4ENS5_IJNS4_1CILi1EEESB_SB_EEEEENS5_IJNSA_ILi128EEESE_NSA_ILi64EEEEEENS_12float_e5m2_tENS5_IJlSB_lEEESH_SI_NS4_8TiledMMAINS4_8MMA_AtomIJNS4_10MMA_TraitsINS4_19SM100_MMA_F8F6F4_SSEJSH_SH_fSE_SE_NS4_17integral_constantINS4_4UMMA5MajorELSP_0EEESQ_NSN_INSO_7ScaleInELSR_0EEESS_EEEEEENS4_6LayoutISC_NS5_IJNSA_ILi0EEESW_SW_EEEEENS5_IJNS4_10UnderscoreESZ_SZ_EEEEENS4_13SM90_TMA_LOADENS4_14ComposedLayoutINS4_7SwizzleILi2ELi4ELi3EEENS4_18smem_ptr_flag_bitsILi8EEENSV_INS5_IJNSA_ILi8EEESF_EEENS5_IJSF_SB_EEEEEEEvNS4_8identityES12_S1C_vS1D_EENS_8epilogue10collective18CollectiveEpilogueINS1F_23Sm100TmaWarpSpecializedILi2ELi2ELi64ELb0ELb0EEEJSG_NS5_IJNSV_ISE_SB_EENSV_ISF_SB_EEEEESH_SI_SH_SI_NS1F_6fusion15FusionCallbacksIS1J_NS1N_17LinearCombinationISH_fSH_fLNS_15FloatRoundStyleE2EEESG_S1M_JEEENS4_5SM1004TMEM4LOAD26SM100_TMEM_LOAD_32dp32b64xES12_S1C_NS4_39AutoVectorizingCopyWithAssumedAlignmentILi128EEENS4_14SM90_TMA_STOREES1C_S1Y_S1Y_EEEvvEEEEvNT_6ParamsE:
	.zero		2944


//--------------------- SYMBOLS --------------------------

	.type		.nv.reservedSmem.offset0,@object
	.size		.nv.reservedSmem.offset0,0x4
	.type		.nv.reservedSmem.cap,@object
	.size		.nv.reservedSmem.cap,0x4
	.type		__assertfail,@function
